// auto-generated by cutlass_sweep.gemm — config: {"arch": "sm_100", "cluster_m": 4, "cluster_n": 2, "dtype": "e4m3", "dtype_b": "e4m3", "layout": "nt", "stages": 0, "tile_k": 64, "tile_m": 256, "tile_n": 256}
#include "cutlass/cutlass.h"
#include "cutlass/gemm/collective/collective_builder.hpp"
#include "cutlass/gemm/device/gemm_universal_adapter.h"
#include "cutlass/gemm/kernel/gemm_universal.hpp"
#include "cutlass/epilogue/collective/collective_builder.hpp"

using ElemA = cutlass::float_e4m3_t;
using ElemB = cutlass::float_e4m3_t;
using ElemCD = cutlass::float_e4m3_t;
using Acc  = float;
using TileShape    = cute::Shape<cute::_256, cute::_256, cute::_64>;
using ClusterShape = cute::Shape<cute::_4, cute::_2, cute::_1>;

using CollectiveEpilogue = typename cutlass::epilogue::collective::CollectiveBuilder<
    cutlass::arch::Sm100, cutlass::arch::OpClassTensorOp,
    TileShape, ClusterShape,
    cutlass::epilogue::collective::EpilogueTileAuto,
    Acc, Acc,
    ElemCD, cutlass::layout::RowMajor, 128 / cutlass::sizeof_bits<ElemCD>::value,
    ElemCD, cutlass::layout::RowMajor, 128 / cutlass::sizeof_bits<ElemCD>::value,
    cutlass::epilogue::collective::EpilogueScheduleAuto
  >::CollectiveOp;

using CollectiveMainloop = typename cutlass::gemm::collective::CollectiveBuilder<
    cutlass::arch::Sm100, cutlass::arch::OpClassTensorOp,
    ElemA, cutlass::layout::RowMajor, 128 / cutlass::sizeof_bits<ElemA>::value,
    ElemB, cutlass::layout::ColumnMajor, 128 / cutlass::sizeof_bits<ElemB>::value,
    Acc,
    TileShape, ClusterShape,
    cutlass::gemm::collective::StageCountAutoCarveout<static_cast<int>(sizeof(typename CollectiveEpilogue::SharedStorage))>,
    cutlass::gemm::collective::KernelScheduleAuto
  >::CollectiveOp;

using GemmKernel = cutlass::gemm::kernel::GemmUniversal<
    cute::Shape<int,int,int,int>,
    CollectiveMainloop,
    CollectiveEpilogue
>;
using Gemm = cutlass::gemm::device::GemmUniversalAdapter<GemmKernel>;

// Force the device kernel symbol into the cubin without needing a host main.
auto* _anchor = &cutlass::device_kernel<GemmKernel>;


// ===== COMPILED SASS (sm_100a) =====

	.target	sm_100a

	.elftype	@"ET_EXEC"


//--------------------- .note.nv.tkinfo           --------------------------
	.section	.note.nv.tkinfo,"",@"SHT_NOTE"
	.sectionflags	@"SHF_NOTE_NV_TKINFO"
	.tkinfo
        /*0018*/ 	.word	0x00000002
        /*0030*/ 	.string	""
        /*0030*/ 	.string	"ptxas"
        /*0030*/ 	.string	"Cuda compilation tools, release 13.0, V13.0.88"
        /*0030*/ 	.string	"Build cuda_13.0.r13.0/compiler.36424714_0"
        /*0030*/ 	.string	"-arch sm_100a -m 64 "



//--------------------- .note.nv.cuinfo           --------------------------
	.section	.note.nv.cuinfo,"",@"SHT_NOTE"
	.sectionflags	@"SHF_NOTE_NV_CUINFO"
        /*0018*/ 	.short	0x0002
        /*001a*/ 	.short	0x0064
        /*001c*/ 	.short	0x0082
	.zero		2


//--------------------- .nv.info                  --------------------------
	.section	.nv.info,"",@"SHT_CUDA_INFO"
	.align	4


	//----- nvinfo : EIATTR_REGCOUNT
	.align		4
        /*0000*/ 	.byte	0x04, 0x2f
        /*0002*/ 	.short	(.L_20 - .L_19)
	.align		4
.L_19:
        /*0004*/ 	.word	index@(_ZN7cutlass13device_kernelINS_4gemm6kernel13GemmUniversalIN4cute5tupleIJiiiiEEENS1_10collective13CollectiveMmaINS1_35MainloopSm100TmaUmmaWarpSpecializedILi11ELi2ELi2ENS5_IJNS4_1CILi4EEENSA_ILi2EEENSA_ILi1EEEEEEEENS5_IJNSA_ILi256EEESG_NSA_ILi64EEEEEENS_12float_e4m3_tENS5_IJlSD_lEEESJ_SK_NS4_8TiledMMAINS4_8MMA_AtomIJNS4_10MMA_TraitsINS4_25SM100_MMA_F8F6F4_2x1SM_SSEJSJ_SJ_fSG_SG_NS4_17integral_constantINS4_4UMMA5MajorELSR_0EEESS_NSP_INSQ_7ScaleInELST_0EEESU_EEEEEENS4_6LayoutINS5_IJSD_SD_SD_EEENS5_IJNSA_ILi0EEESZ_SZ_EEEEENS5_IJNS4_10UnderscoreES12_S12_EEEEENS4_28SM100_TMA_2SM_LOAD_MULTICASTENS4_14ComposedLayoutINS4_7SwizzleILi2ELi4ELi3EEENS4_18smem_ptr_flag_bitsILi8EEENSX_INS5_IJNSA_ILi8EEESH_EEENS5_IJSH_SD_EEEEEEEvNS4_8identityES15_S1F_vS1G_EENS_8epilogue10collective18CollectiveEpilogueINS1I_23Sm100TmaWarpSpecializedILi4ELi2ELi64ELb0ELb0EEEJNS5_IJNSA_ILi128EEESG_SH_EEENS5_IJNSX_IS1N_SD_EENSX_ISH_SD_EEEEESJ_SK_SJ_SK_NS1I_6fusion15FusionCallbacksIS1M_NS1S_17LinearCombinationISJ_fSJ_fLNS_15FloatRoundStyleE2EEES1O_S1R_JEEENS4_5SM1004TMEM4LOAD26SM100_TMEM_LOAD_32dp32b64xENS4_13SM90_TMA_LOADES1F_NS4_39AutoVectorizingCopyWithAssumedAlignmentILi128EEENS4_14SM90_TMA_STOREES1F_S24_S24_EEEvvEEEEvNT_6ParamsE)
        /*0008*/ 	.word	0x000000d2


	//----- nvinfo : EIATTR_FRAME_SIZE
	.align		4
.L_20:
        /*000c*/ 	.byte	0x04, 0x11
        /*000e*/ 	.short	(.L_22 - .L_21)
	.align		4
.L_21:
        /*0010*/ 	.word	index@($__internal_2_$__cuda_sm10x_tcgen05_guardrail_trap_unallocated_columns_being_dealloced)
        /*0014*/ 	.word	0x00000000


	//----- nvinfo : EIATTR_FRAME_SIZE
	.align		4
.L_22:
        /*0018*/ 	.byte	0x04, 0x11
        /*001a*/ 	.short	(.L_24 - .L_23)
	.align		4
.L_23:
        /*001c*/ 	.word	index@($__internal_1_$__cuda_sm10x_tcgen05_guardrail_trap_phase_invalid_during_alloc)
        /*0020*/ 	.word	0x00000000


	//----- nvinfo : EIATTR_FRAME_SIZE
	.align		4
.L_24:
        /*0024*/ 	.byte	0x04, 0x11
        /*0026*/ 	.short	(.L_26 - .L_25)
	.align		4
.L_25:
        /*0028*/ 	.word	index@($__internal_0_$__cuda_sm10x_tcgen05_guardrail_trap_col_being_dealloced_not_returned_by_alloc)
        /*002c*/ 	.word	0x00000000


	//----- nvinfo : EIATTR_FRAME_SIZE
	.align		4
.L_26:
        /*0030*/ 	.byte	0x04, 0x11
        /*0032*/ 	.short	(.L_28 - .L_27)
	.align		4
.L_27:
        /*0034*/ 	.word	index@(_ZN7cutlass13device_kernelINS_4gemm6kernel13GemmUniversalIN4cute5tupleIJiiiiEEENS1_10collective13CollectiveMmaINS1_35MainloopSm100TmaUmmaWarpSpecializedILi11ELi2ELi2ENS5_IJNS4_1CILi4EEENSA_ILi2EEENSA_ILi1EEEEEEEENS5_IJNSA_ILi256EEESG_NSA_ILi64EEEEEENS_12float_e4m3_tENS5_IJlSD_lEEESJ_SK_NS4_8TiledMMAINS4_8MMA_AtomIJNS4_10MMA_TraitsINS4_25SM100_MMA_F8F6F4_2x1SM_SSEJSJ_SJ_fSG_SG_NS4_17integral_constantINS4_4UMMA5MajorELSR_0EEESS_NSP_INSQ_7ScaleInELST_0EEESU_EEEEEENS4_6LayoutINS5_IJSD_SD_SD_EEENS5_IJNSA_ILi0EEESZ_SZ_EEEEENS5_IJNS4_10UnderscoreES12_S12_EEEEENS4_28SM100_TMA_2SM_LOAD_MULTICASTENS4_14ComposedLayoutINS4_7SwizzleILi2ELi4ELi3EEENS4_18smem_ptr_flag_bitsILi8EEENSX_INS5_IJNSA_ILi8EEESH_EEENS5_IJSH_SD_EEEEEEEvNS4_8identityES15_S1F_vS1G_EENS_8epilogue10collective18CollectiveEpilogueINS1I_23Sm100TmaWarpSpecializedILi4ELi2ELi64ELb0ELb0EEEJNS5_IJNSA_ILi128EEESG_SH_EEENS5_IJNSX_IS1N_SD_EENSX_ISH_SD_EEEEESJ_SK_SJ_SK_NS1I_6fusion15FusionCallbacksIS1M_NS1S_17LinearCombinationISJ_fSJ_fLNS_15FloatRoundStyleE2EEES1O_S1R_JEEENS4_5SM1004TMEM4LOAD26SM100_TMEM_LOAD_32dp32b64xENS4_13SM90_TMA_LOADES1F_NS4_39AutoVectorizingCopyWithAssumedAlignmentILi128EEENS4_14SM90_TMA_STOREES1F_S24_S24_EEEvvEEEEvNT_6ParamsE)
        /*0038*/ 	.word	0x00000000


	//----- nvinfo : EIATTR_MIN_STACK_SIZE
	.align		4
.L_28:
        /*003c*/ 	.byte	0x04, 0x12
        /*003e*/ 	.short	(.L_30 - .L_29)
	.align		4
.L_29:
        /*0040*/ 	.word	index@(_ZN7cutlass13device_kernelINS_4gemm6kernel13GemmUniversalIN4cute5tupleIJiiiiEEENS1_10collective13CollectiveMmaINS1_35MainloopSm100TmaUmmaWarpSpecializedILi11ELi2ELi2ENS5_IJNS4_1CILi4EEENSA_ILi2EEENSA_ILi1EEEEEEEENS5_IJNSA_ILi256EEESG_NSA_ILi64EEEEEENS_12float_e4m3_tENS5_IJlSD_lEEESJ_SK_NS4_8TiledMMAINS4_8MMA_AtomIJNS4_10MMA_TraitsINS4_25SM100_MMA_F8F6F4_2x1SM_SSEJSJ_SJ_fSG_SG_NS4_17integral_constantINS4_4UMMA5MajorELSR_0EEESS_NSP_INSQ_7ScaleInELST_0EEESU_EEEEEENS4_6LayoutINS5_IJSD_SD_SD_EEENS5_IJNSA_ILi0EEESZ_SZ_EEEEENS5_IJNS4_10UnderscoreES12_S12_EEEEENS4_28SM100_TMA_2SM_LOAD_MULTICASTENS4_14ComposedLayoutINS4_7SwizzleILi2ELi4ELi3EEENS4_18smem_ptr_flag_bitsILi8EEENSX_INS5_IJNSA_ILi8EEESH_EEENS5_IJSH_SD_EEEEEEEvNS4_8identityES15_S1F_vS1G_EENS_8epilogue10collective18CollectiveEpilogueINS1I_23Sm100TmaWarpSpecializedILi4ELi2ELi64ELb0ELb0EEEJNS5_IJNSA_ILi128EEESG_SH_EEENS5_IJNSX_IS1N_SD_EENSX_ISH_SD_EEEEESJ_SK_SJ_SK_NS1I_6fusion15FusionCallbacksIS1M_NS1S_17LinearCombinationISJ_fSJ_fLNS_15FloatRoundStyleE2EEES1O_S1R_JEEENS4_5SM1004TMEM4LOAD26SM100_TMEM_LOAD_32dp32b64xENS4_13SM90_TMA_LOADES1F_NS4_39AutoVectorizingCopyWithAssumedAlignmentILi128EEENS4_14SM90_TMA_STOREES1F_S24_S24_EEEvvEEEEvNT_6ParamsE)
        /*0044*/ 	.word	0x00000000
.L_30:


//--------------------- .nv.compat                --------------------------
	.section	.nv.compat,"",@"SHT_CUDA_COMPAT_INFO"
	.align	4
        /*0000*/ 	.byte	0x02, 0x09, 0x01, 0x00, 0x02, 0x02, 0x02, 0x00, 0x02, 0x05, 0x05, 0x00, 0x03, 0x07, 0x01, 0x01
        /*0010*/ 	.byte	0x02, 0x03, 0x01, 0x00, 0x02, 0x06, 0x01, 0x00, 0x04, 0x0b, 0x08, 0x00, 0x09, 0x00, 0x00, 0x00
        /*0020*/ 	.byte	0x00, 0x00, 0x00, 0x00


//--------------------- .nv.info._ZN7cutlass13device_kernelINS_4gemm6kernel13GemmUniversalIN4cute5tupleIJiiiiEEENS1_10collective13CollectiveMmaINS1_35MainloopSm100TmaUmmaWarpSpecializedILi11ELi2ELi2ENS5_IJNS4_1CILi4EEENSA_ILi2EEENSA_ILi1EEEEEEEENS5_IJNSA_ILi256EEESG_NSA_ILi64EEEEEENS_12float_e4m3_tENS5_IJlSD_lEEESJ_SK_NS4_8TiledMMAINS4_8MMA_AtomIJNS4_10MMA_TraitsINS4_25SM100_MMA_F8F6F4_2x1SM_SSEJSJ_SJ_fSG_SG_NS4_17integral_constantINS4_4UMMA5MajorELSR_0EEESS_NSP_INSQ_7ScaleInELST_0EEESU_EEEEEENS4_6LayoutINS5_IJSD_SD_SD_EEENS5_IJNSA_ILi0EEESZ_SZ_EEEEENS5_IJNS4_10UnderscoreES12_S12_EEEEENS4_28SM100_TMA_2SM_LOAD_MULTICASTENS4_14ComposedLayoutINS4_7SwizzleILi2ELi4ELi3EEENS4_18smem_ptr_flag_bitsILi8EEENSX_INS5_IJNSA_ILi8EEESH_EEENS5_IJSH_SD_EEEEEEEvNS4_8identityES15_S1F_vS1G_EENS_8epilogue10collective18CollectiveEpilogueINS1I_23Sm100TmaWarpSpecializedILi4ELi2ELi64ELb0ELb0EEEJNS5_IJNSA_ILi128EEESG_SH_EEENS5_IJNSX_IS1N_SD_EENSX_ISH_SD_EEEEESJ_SK_SJ_SK_NS1I_6fusion15FusionCallbacksIS1M_NS1S_17LinearCombinationISJ_fSJ_fLNS_15FloatRoundStyleE2EEES1O_S1R_JEEENS4_5SM1004TMEM4LOAD26SM100_TMEM_LOAD_32dp32b64xENS4_13SM90_TMA_LOADES1F_NS4_39AutoVectorizingCopyWithAssumedAlignmentILi128EEENS4_14SM90_TMA_STOREES1F_S24_S24_EEEvvEEEEvNT_6ParamsE --------------------------
	.section	.nv.info._ZN7cutlass13device_kernelINS_4gemm6kernel13GemmUniversalIN4cute5tupleIJiiiiEEENS1_10collective13CollectiveMmaINS1_35MainloopSm100TmaUmmaWarpSpecializedILi11ELi2ELi2ENS5_IJNS4_1CILi4EEENSA_ILi2EEENSA_ILi1EEEEEEEENS5_IJNSA_ILi256EEESG_NSA_ILi64EEEEEENS_12float_e4m3_tENS5_IJlSD_lEEESJ_SK_NS4_8TiledMMAINS4_8MMA_AtomIJNS4_10MMA_TraitsINS4_25SM100_MMA_F8F6F4_2x1SM_SSEJSJ_SJ_fSG_SG_NS4_17integral_constantINS4_4UMMA5MajorELSR_0EEESS_NSP_INSQ_7ScaleInELST_0EEESU_EEEEEENS4_6LayoutINS5_IJSD_SD_SD_EEENS5_IJNSA_ILi0EEESZ_SZ_EEEEENS5_IJNS4_10UnderscoreES12_S12_EEEEENS4_28SM100_TMA_2SM_LOAD_MULTICASTENS4_14ComposedLayoutINS4_7SwizzleILi2ELi4ELi3EEENS4_18smem_ptr_flag_bitsILi8EEENSX_INS5_IJNSA_ILi8EEESH_EEENS5_IJSH_SD_EEEEEEEvNS4_8identityES15_S1F_vS1G_EENS_8epilogue10collective18CollectiveEpilogueINS1I_23Sm100TmaWarpSpecializedILi4ELi2ELi64ELb0ELb0EEEJNS5_IJNSA_ILi128EEESG_SH_EEENS5_IJNSX_IS1N_SD_EENSX_ISH_SD_EEEEESJ_SK_SJ_SK_NS1I_6fusion15FusionCallbacksIS1M_NS1S_17LinearCombinationISJ_fSJ_fLNS_15FloatRoundStyleE2EEES1O_S1R_JEEENS4_5SM1004TMEM4LOAD26SM100_TMEM_LOAD_32dp32b64xENS4_13SM90_TMA_LOADES1F_NS4_39AutoVectorizingCopyWithAssumedAlignmentILi128EEENS4_14SM90_TMA_STOREES1F_S24_S24_EEEvvEEEEvNT_6ParamsE,"",@"SHT_CUDA_INFO"
	.sectionflags	@""
	.align	4


	//----- nvinfo : EIATTR_CUDA_API_VERSION
	.align		4
        /*0000*/ 	.byte	0x04, 0x37
        /*0002*/ 	.short	(.L_32 - .L_31)
.L_31:
        /*0004*/ 	.word	0x00000082


	//----- nvinfo : EIATTR_KPARAM_INFO
	.align		4
.L_32:
        /*0008*/ 	.byte	0x04, 0x17
        /*000a*/ 	.short	(.L_34 - .L_33)
.L_33:
        /*000c*/ 	.word	0x00000000
        /*0010*/ 	.short	0x0000
        /*0012*/ 	.short	0x0000
        /*0014*/ 	.byte	0x00, 0xf0, 0x01, 0x20


	//----- nvinfo : EIATTR_AT_ENTRY_FRAGMENTS
	.align		4
.L_34:
        /*0018*/ 	.byte	0x04, 0x4f
        /*001a*/ 	.short	(.L_36 - .L_35)


	//   ....[0]....
.L_35:
        /*001c*/ 	.word	0x00000007


	//----- nvinfo : EIATTR_RESERVED_SMEM_USED
	.align		4
.L_36:
        /*0020*/ 	.byte	0x01, 0x41
	.zero		2


	//----- nvinfo : EIATTR_SPARSE_MMA_MASK
	.align		4
        /*0024*/ 	.byte	0x03, 0x50
        /*0026*/ 	.short	0x0000


	//----- nvinfo : EIATTR_TCGEN05_2CTA_USED
	.align		4
        /*0028*/ 	.byte	0x01, 0x52
	.zero		2


	//----- nvinfo : EIATTR_MAXREG_COUNT
	.align		4
        /*002c*/ 	.byte	0x03, 0x1b
        /*002e*/ 	.short	0x00ff


	//----- nvinfo : EIATTR_NUM_BARRIERS
	.align		4
        /*0030*/ 	.byte	0x02, 0x4c
        /*0032*/ 	.byte	0x07
	.zero		1


	//----- nvinfo : EIATTR_EXTERNS
	.align		4
        /*0034*/ 	.byte	0x04, 0x0f
        /*0036*/ 	.short	(.L_38 - .L_37)


	//   ....[0]....
	.align		4
.L_37:
        /*0038*/ 	.word	index@(__assertfail)


	//----- nvinfo : EIATTR_MERCURY_ISA_VERSION
	.align		4
.L_38:
        /*003c*/ 	.byte	0x03, 0x5f
        /*003e*/ 	.short	0x0101


	//----- nvinfo : EIATTR_INT_WARP_WIDE_INSTR_OFFSETS
	.align		4
        /*0040*/ 	.byte	0x04, 0x31
        /*0042*/ 	.short	(.L_40 - .L_39)


	//   ....[0]....
.L_39:
        /*0044*/ 	.word	0x00000e30


	//   ....[1]....
        /*0048*/ 	.word	0x00000ed0


	//   ....[2]....
        /*004c*/ 	.word	0x00004730


	//   ....[3]....
        /*0050*/ 	.word	0x00004750


	//   ....[4]....
        /*0054*/ 	.word	0x00004780


	//   ....[5]....
        /*0058*/ 	.word	0x000052c0


	//   ....[6]....
        /*005c*/ 	.word	0x00005330


	//   ....[7]....
        /*0060*/ 	.word	0x00005410


	//   ....[8]....
        /*0064*/ 	.word	0x00005490


	//   ....[9]....
        /*0068*/ 	.word	0x00005590


	//   ....[10]....
        /*006c*/ 	.word	0x00005610


	//   ....[11]....
        /*0070*/ 	.word	0x00005700


	//   ....[12]....
        /*0074*/ 	.word	0x000057b0


	//----- nvinfo : EIATTR_COOP_GROUP_MASK_REGIDS
	.align		4
.L_40:
        /*0078*/ 	.byte	0x04, 0x29
        /*007a*/ 	.short	(.L_42 - .L_41)


	//   ....[0]....
.L_41:
        /*007c*/ 	.word	0xffffffff


	//   ....[1]....
        /*0080*/ 	.word	0xffffffff


	//   ....[2]....
        /*0084*/ 	.word	0xffffffff


	//   ....[3]....
        /*0088*/ 	.word	0xffffffff


	//   ....[4]....
        /*008c*/ 	.word	0xffffffff


	//   ....[5]....
        /*0090*/ 	.word	0xffffffff


	//   ....[6]....
        /*0094*/ 	.word	0xffffffff


	//   ....[7]....
        /*0098*/ 	.word	0xffffffff


	//   ....[8]....
        /*009c*/ 	.word	0xffffffff


	//   ....[9]....
        /*00a0*/ 	.word	0xffffffff


	//   ....[10]....
        /*00a4*/ 	.word	0xffffffff


	//   ....[11]....
        /*00a8*/ 	.word	0xffffffff


	//   ....[12]....
        /*00ac*/ 	.word	0xffffffff


	//   ....[13]....
        /*00b0*/ 	.word	0xffffffff


	//----- nvinfo : EIATTR_COOP_GROUP_INSTR_OFFSETS
	.align		4
.L_42:
        /*00b4*/ 	.byte	0x04, 0x28
        /*00b6*/ 	.short	(.L_44 - .L_43)


	//   ....[0]....
.L_43:
        /*00b8*/ 	.word	0x000000b0


	//   ....[1]....
        /*00bc*/ 	.word	0x00000510


	//   ....[2]....
        /*00c0*/ 	.word	0x000007e0


	//   ....[3]....
        /*00c4*/ 	.word	0x00000970


	//   ....[4]....
        /*00c8*/ 	.word	0x00000a60


	//   ....[5]....
        /*00cc*/ 	.word	0x00000bc0


	//   ....[6]....
        /*00d0*/ 	.word	0x00000d10


	//   ....[7]....
        /*00d4*/ 	.word	0x00000f50


	//   ....[8]....
        /*00d8*/ 	.word	0x00002470


	//   ....[9]....
        /*00dc*/ 	.word	0x00003710


	//   ....[10]....
        /*00e0*/ 	.word	0x00003be0


	//   ....[11]....
        /*00e4*/ 	.word	0x00003c10


	//   ....[12]....
        /*00e8*/ 	.word	0x00004630


	//   ....[13]....
        /*00ec*/ 	.word	0x00004840


	//----- nvinfo : EIATTR_VRC_CTA_INIT_COUNT
	.align		4
.L_44:
        /*00f0*/ 	.byte	0x02, 0x4a
        /*00f2*/ 	.byte	0x80
	.zero		1


	//----- nvinfo : EIATTR_SYSCALL_OFFSETS
	.align		4
        /*00f4*/ 	.byte	0x04, 0x46
        /*00f6*/ 	.short	(.L_46 - .L_45)


	//   ....[0]....
.L_45:
        /*00f8*/ 	.word	0x00006410


	//   ....[1]....
        /*00fc*/ 	.word	0x00006550


	//   ....[2]....
        /*0100*/ 	.word	0x00006da0


	//   ....[3]....
        /*0104*/ 	.word	0x000083c0


	//   ....[4]....
        /*0108*/ 	.word	0x00009970


	//   ....[5]....
        /*010c*/ 	.word	0x0000af40


	//----- nvinfo : EIATTR_MBARRIER_INSTR_OFFSETS
	.align		4
.L_46:
        /*0110*/ 	.byte	0x04, 0x39
        /*0112*/ 	.short	(.L_48 - .L_47)


	//   ....[0]....
.L_47:
        /*0114*/ 	.word	0x00000660
        /*0118*/ 	.word	0x000000ff
        /*011c*/ 	.word	0x00000000
        /*0120*/ 	.short	0x0100
        /*0122*/ 	.byte	0x04
	.zero		1


	//   ....[1]....
        /*0124*/ 	.word	0x00000670
        /*0128*/ 	.word	0x000000ff
        /*012c*/ 	.word	0x00000058
        /*0130*/ 	.short	0x0100
        /*0132*/ 	.byte	0x04
	.zero		1


	//   ....[2]....
        /*0134*/ 	.word	0x00000680
        /*0138*/ 	.word	0x000000ff
        /*013c*/ 	.word	0x00000008
        /*0140*/ 	.short	0x0100
        /*0142*/ 	.byte	0x04
	.zero		1


	//   ....[3]....
        /*0144*/ 	.word	0x00000690
        /*0148*/ 	.word	0x000000ff
        /*014c*/ 	.word	0x00000060
        /*0150*/ 	.short	0x0100
        /*0152*/ 	.byte	0x04
	.zero		1


	//   ....[4]....
        /*0154*/ 	.word	0x000006a0
        /*0158*/ 	.word	0x000000ff
        /*015c*/ 	.word	0x00000010
        /*0160*/ 	.short	0x0100
        /*0162*/ 	.byte	0x04
	.zero		1


	//   ....[5]....
        /*0164*/ 	.word	0x000006b0
        /*0168*/ 	.word	0x000000ff
        /*016c*/ 	.word	0x00000068
        /*0170*/ 	.short	0x0100
        /*0172*/ 	.byte	0x04
	.zero		1


	//   ....[6]....
        /*0174*/ 	.word	0x000006c0
        /*0178*/ 	.word	0x000000ff
        /*017c*/ 	.word	0x00000018
        /*0180*/ 	.short	0x0100
        /*0182*/ 	.byte	0x04
	.zero		1


	//   ....[7]....
        /*0184*/ 	.word	0x000006d0
        /*0188*/ 	.word	0x000000ff
        /*018c*/ 	.word	0x00000070
        /*0190*/ 	.short	0x0100
        /*0192*/ 	.byte	0x04
	.zero		1


	//   ....[8]....
        /*0194*/ 	.word	0x000006e0
        /*0198*/ 	.word	0x000000ff
        /*019c*/ 	.word	0x00000020
        /*01a0*/ 	.short	0x0100
        /*01a2*/ 	.byte	0x04
	.zero		1


	//   ....[9]....
        /*01a4*/ 	.word	0x000006f0
        /*01a8*/ 	.word	0x000000ff
        /*01ac*/ 	.word	0x00000078
        /*01b0*/ 	.short	0x0100
        /*01b2*/ 	.byte	0x04
	.zero		1


	//   ....[10]....
        /*01b4*/ 	.word	0x00000700
        /*01b8*/ 	.word	0x000000ff
        /*01bc*/ 	.word	0x00000028
        /*01c0*/ 	.short	0x0100
        /*01c2*/ 	.byte	0x04
	.zero		1


	//   ....[11]....
        /*01c4*/ 	.word	0x00000710
        /*01c8*/ 	.word	0x000000ff
        /*01cc*/ 	.word	0x00000080
        /*01d0*/ 	.short	0x0100
        /*01d2*/ 	.byte	0x04
	.zero		1


	//   ....[12]....
        /*01d4*/ 	.word	0x00000720
        /*01d8*/ 	.word	0x000000ff
        /*01dc*/ 	.word	0x00000030
        /*01e0*/ 	.short	0x0100
        /*01e2*/ 	.byte	0x04
	.zero		1


	//   ....[13]....
        /*01e4*/ 	.word	0x00000730
        /*01e8*/ 	.word	0x000000ff
        /*01ec*/ 	.word	0x00000088
        /*01f0*/ 	.short	0x0100
        /*01f2*/ 	.byte	0x04
	.zero		1


	//   ....[14]....
        /*01f4*/ 	.word	0x00000740
        /*01f8*/ 	.word	0x000000ff
        /*01fc*/ 	.word	0x00000038
        /*0200*/ 	.short	0x0100
        /*0202*/ 	.byte	0x04
	.zero		1


	//   ....[15]....
        /*0204*/ 	.word	0x00000750
        /*0208*/ 	.word	0x000000ff
        /*020c*/ 	.word	0x00000090
        /*0210*/ 	.short	0x0100
        /*0212*/ 	.byte	0x04
	.zero		1


	//   ....[16]....
        /*0214*/ 	.word	0x00000760
        /*0218*/ 	.word	0x000000ff
        /*021c*/ 	.word	0x00000040
        /*0220*/ 	.short	0x0100
        /*0222*/ 	.byte	0x04
	.zero		1


	//   ....[17]....
        /*0224*/ 	.word	0x00000770
        /*0228*/ 	.word	0x000000ff
        /*022c*/ 	.word	0x00000098
        /*0230*/ 	.short	0x0100
        /*0232*/ 	.byte	0x04
	.zero		1


	//   ....[18]....
        /*0234*/ 	.word	0x00000780
        /*0238*/ 	.word	0x000000ff
        /*023c*/ 	.word	0x00000048
        /*0240*/ 	.short	0x0100
        /*0242*/ 	.byte	0x04
	.zero		1


	//   ....[19]....
        /*0244*/ 	.word	0x00000790
        /*0248*/ 	.word	0x000000ff
        /*024c*/ 	.word	0x000000a0
        /*0250*/ 	.short	0x0100
        /*0252*/ 	.byte	0x04
	.zero		1


	//   ....[20]....
        /*0254*/ 	.word	0x000007a0
        /*0258*/ 	.word	0x000000ff
        /*025c*/ 	.word	0x00000050
        /*0260*/ 	.short	0x0100
        /*0262*/ 	.byte	0x04
	.zero		1


	//   ....[21]....
        /*0264*/ 	.word	0x000007b0
        /*0268*/ 	.word	0x000000ff
        /*026c*/ 	.word	0x000000a8
        /*0270*/ 	.short	0x0100
        /*0272*/ 	.byte	0x04
	.zero		1


	//   ....[22]....
        /*0274*/ 	.word	0x000008e0
        /*0278*/ 	.word	0x000000ff
        /*027c*/ 	.word	0x000000b0
        /*0280*/ 	.short	0x0100
        /*0282*/ 	.byte	0x04
	.zero		1


	//   ....[23]....
        /*0284*/ 	.word	0x000008f0
        /*0288*/ 	.word	0x000000ff
        /*028c*/ 	.word	0x000000d0
        /*0290*/ 	.short	0x0100
        /*0292*/ 	.byte	0x04
	.zero		1


	//   ....[24]....
        /*0294*/ 	.word	0x00000900
        /*0298*/ 	.word	0x000000ff
        /*029c*/ 	.word	0x000000b8
        /*02a0*/ 	.short	0x0100
        /*02a2*/ 	.byte	0x04
	.zero		1


	//   ....[25]....
        /*02a4*/ 	.word	0x00000910
        /*02a8*/ 	.word	0x000000ff
        /*02ac*/ 	.word	0x000000d8
        /*02b0*/ 	.short	0x0100
        /*02b2*/ 	.byte	0x04
	.zero		1


	//   ....[26]....
        /*02b4*/ 	.word	0x00000920
        /*02b8*/ 	.word	0x000000ff
        /*02bc*/ 	.word	0x000000c0
        /*02c0*/ 	.short	0x0100
        /*02c2*/ 	.byte	0x04
	.zero		1


	//   ....[27]....
        /*02c4*/ 	.word	0x00000930
        /*02c8*/ 	.word	0x000000ff
        /*02cc*/ 	.word	0x000000e0
        /*02d0*/ 	.short	0x0100
        /*02d2*/ 	.byte	0x04
	.zero		1


	//   ....[28]....
        /*02d4*/ 	.word	0x00000940
        /*02d8*/ 	.word	0x000000ff
        /*02dc*/ 	.word	0x000000c8
        /*02e0*/ 	.short	0x0100
        /*02e2*/ 	.byte	0x04
	.zero		1


	//   ....[29]....
        /*02e4*/ 	.word	0x00000950
        /*02e8*/ 	.word	0x000000ff
        /*02ec*/ 	.word	0x000000e8
        /*02f0*/ 	.short	0x0100
        /*02f2*/ 	.byte	0x04
	.zero		1


	//   ....[30]....
        /*02f4*/ 	.word	0x00000a30
        /*02f8*/ 	.word	0x000000ff
        /*02fc*/ 	.word	0x000000f0
        /*0300*/ 	.short	0x0100
        /*0302*/ 	.byte	0x06
	.zero		1


	//   ....[31]....
        /*0304*/ 	.word	0x00000a40
        /*0308*/ 	.word	0x000000ff
        /*030c*/ 	.word	0x000000f8
        /*0310*/ 	.short	0x0100
        /*0312*/ 	.byte	0x06
	.zero		1


	//   ....[32]....
        /*0314*/ 	.word	0x00000b70
        /*0318*/ 	.word	0x000000ff
        /*031c*/ 	.word	0x00000100
        /*0320*/ 	.short	0x0100
        /*0322*/ 	.byte	0x06
	.zero		1


	//   ....[33]....
        /*0324*/ 	.word	0x00000b80
        /*0328*/ 	.word	0x000000ff
        /*032c*/ 	.word	0x00000110
        /*0330*/ 	.short	0x0100
        /*0332*/ 	.byte	0x06
	.zero		1


	//   ....[34]....
        /*0334*/ 	.word	0x00000b90
        /*0338*/ 	.word	0x000000ff
        /*033c*/ 	.word	0x00000108
        /*0340*/ 	.short	0x0100
        /*0342*/ 	.byte	0x06
	.zero		1


	//   ....[35]....
        /*0344*/ 	.word	0x00000ba0
        /*0348*/ 	.word	0x000000ff
        /*034c*/ 	.word	0x00000118
        /*0350*/ 	.short	0x0100
        /*0352*/ 	.byte	0x06
	.zero		1


	//   ....[36]....
        /*0354*/ 	.word	0x00000cc0
        /*0358*/ 	.word	0x000000ff
        /*035c*/ 	.word	0x00000120
        /*0360*/ 	.short	0x0100
        /*0362*/ 	.byte	0x04
	.zero		1


	//   ....[37]....
        /*0364*/ 	.word	0x00000cd0
        /*0368*/ 	.word	0x000000ff
        /*036c*/ 	.word	0x00000130
        /*0370*/ 	.short	0x0100
        /*0372*/ 	.byte	0x04
	.zero		1


	//   ....[38]....
        /*0374*/ 	.word	0x00000ce0
        /*0378*/ 	.word	0x000000ff
        /*037c*/ 	.word	0x00000128
        /*0380*/ 	.short	0x0100
        /*0382*/ 	.byte	0x04
	.zero		1


	//   ....[39]....
        /*0384*/ 	.word	0x00000cf0
        /*0388*/ 	.word	0x000000ff
        /*038c*/ 	.word	0x00000138
        /*0390*/ 	.short	0x0100
        /*0392*/ 	.byte	0x04
	.zero		1


	//   ....[40]....
        /*0394*/ 	.word	0x00000de0
        /*0398*/ 	.word	0x000000ff
        /*039c*/ 	.word	0x00000140
        /*03a0*/ 	.short	0x0100
        /*03a2*/ 	.byte	0x04
	.zero		1


	//   ....[41]....
        /*03a4*/ 	.word	0x00000df0
        /*03a8*/ 	.word	0x000000ff
        /*03ac*/ 	.word	0x00000150
        /*03b0*/ 	.short	0x0100
        /*03b2*/ 	.byte	0x04
	.zero		1


	//   ....[42]....
        /*03b4*/ 	.word	0x00000e00
        /*03b8*/ 	.word	0x000000ff
        /*03bc*/ 	.word	0x00000148
        /*03c0*/ 	.short	0x0100
        /*03c2*/ 	.byte	0x04
	.zero		1


	//   ....[43]....
        /*03c4*/ 	.word	0x00000e10
        /*03c8*/ 	.word	0x000000ff
        /*03cc*/ 	.word	0x00000158
        /*03d0*/ 	.short	0x0100
        /*03d2*/ 	.byte	0x04
	.zero		1


	//   ....[44]....
        /*03d4*/ 	.word	0x00000f10
        /*03d8*/ 	.word	0x000000ff
        /*03dc*/ 	.word	0x00000160
        /*03e0*/ 	.short	0x0100
        /*03e2*/ 	.byte	0x06
	.zero		1


	//   ....[45]....
        /*03e4*/ 	.word	0x00001c50
        /*03e8*/ 	.word	0x00000003
        /*03ec*/ 	.word	0x00000150
        /*03f0*/ 	.short	0x010a
        /*03f2*/ 	.byte	0xff
	.zero		1


	//   ....[46]....
        /*03f4*/ 	.word	0x00001c80
        /*03f8*/ 	.word	0x00000003
        /*03fc*/ 	.word	0x00000140
        /*0400*/ 	.short	0x0101
        /*0402*/ 	.byte	0xff
	.zero		1


	//   ....[47]....
        /*0404*/ 	.word	0x00001d40
        /*0408*/ 	.word	0x000000ff
        /*040c*/ 	.word	0x00000058
        /*0410*/ 	.short	0x010a
        /*0412*/ 	.byte	0x04
	.zero		1


	//   ....[48]....
        /*0414*/ 	.word	0x00001e10
        /*0418*/ 	.word	0x000000ff
        /*041c*/ 	.word	0x00000058
        /*0420*/ 	.short	0x010a
        /*0422*/ 	.byte	0x21
	.zero		1


	//   ....[49]....
        /*0424*/ 	.word	0x00001fc0
        /*0428*/ 	.word	0x000000ff
        /*042c*/ 	.word	0x00000058
        /*0430*/ 	.short	0x010a
        /*0432*/ 	.byte	0x05
	.zero		1


	//   ....[50]....
        /*0434*/ 	.word	0x000020f0
        /*0438*/ 	.word	0x000000ff
        /*043c*/ 	.word	0x000000f8
        /*0440*/ 	.short	0x0101
        /*0442*/ 	.byte	0x06
	.zero		1


	//   ....[51]....
        /*0444*/ 	.word	0x00002110
        /*0448*/ 	.word	0x000000ff
        /*044c*/ 	.word	0x00000058
        /*0450*/ 	.short	0x010a
        /*0452*/ 	.byte	0x04
	.zero		1


	//   ....[52]....
        /*0454*/ 	.word	0x00002190
        /*0458*/ 	.word	0x000000ff
        /*045c*/ 	.word	0x00000058
        /*0460*/ 	.short	0x010a
        /*0462*/ 	.byte	0x11
	.zero		1


	//   ....[53]....
        /*0464*/ 	.word	0x00002320
        /*0468*/ 	.word	0x000000ff
        /*046c*/ 	.word	0x00000058
        /*0470*/ 	.short	0x010a
        /*0472*/ 	.byte	0x05
	.zero		1


	//   ....[54]....
        /*0474*/ 	.word	0x000024a0
        /*0478*/ 	.word	0x00000003
        /*047c*/ 	.word	0x00000100
        /*0480*/ 	.short	0x010a
        /*0482*/ 	.byte	0xff
	.zero		1


	//   ....[55]....
        /*0484*/ 	.word	0x000025f0
        /*0488*/ 	.word	0x00000000
        /*048c*/ 	.word	0x00000000
        /*0490*/ 	.short	0x0101
        /*0492*/ 	.byte	0xff
	.zero		1


	//   ....[56]....
        /*0494*/ 	.word	0x00002ba0
        /*0498*/ 	.word	0x000000ff
        /*049c*/ 	.word	0x00000000
        /*04a0*/ 	.short	0x010a
        /*04a2*/ 	.byte	0x04
	.zero		1


	//   ....[57]....
        /*04a4*/ 	.word	0x00002c30
        /*04a8*/ 	.word	0x000000ff
        /*04ac*/ 	.word	0x00000000
        /*04b0*/ 	.short	0x010a
        /*04b2*/ 	.byte	0x05
	.zero		1


	//   ....[58]....
        /*04b4*/ 	.word	0x00002cc0
        /*04b8*/ 	.word	0x000000ff
        /*04bc*/ 	.word	0x00000000
        /*04c0*/ 	.short	0x010a
        /*04c2*/ 	.byte	0x05
	.zero		1


	//   ....[59]....
        /*04c4*/ 	.word	0x00002d50
        /*04c8*/ 	.word	0x000000ff
        /*04cc*/ 	.word	0x00000000
        /*04d0*/ 	.short	0x010a
        /*04d2*/ 	.byte	0x05
	.zero		1


	//   ....[60]....
        /*04d4*/ 	.word	0x00002de0
        /*04d8*/ 	.word	0x000000ff
        /*04dc*/ 	.word	0x00000000
        /*04e0*/ 	.short	0x010a
        /*04e2*/ 	.byte	0x05
	.zero		1


	//   ....[61]....
        /*04e4*/ 	.word	0x00002e70
        /*04e8*/ 	.word	0x000000ff
        /*04ec*/ 	.word	0x00000000
        /*04f0*/ 	.short	0x010a
        /*04f2*/ 	.byte	0x05
	.zero		1


	//   ....[62]....
        /*04f4*/ 	.word	0x00002f00
        /*04f8*/ 	.word	0x000000ff
        /*04fc*/ 	.word	0x00000000
        /*0500*/ 	.short	0x010a
        /*0502*/ 	.byte	0x05
	.zero		1


	//   ....[63]....
        /*0504*/ 	.word	0x00002f90
        /*0508*/ 	.word	0x000000ff
        /*050c*/ 	.word	0x00000000
        /*0510*/ 	.short	0x010a
        /*0512*/ 	.byte	0x05
	.zero		1


	//   ....[64]....
        /*0514*/ 	.word	0x00003020
        /*0518*/ 	.word	0x000000ff
        /*051c*/ 	.word	0x00000000
        /*0520*/ 	.short	0x010a
        /*0522*/ 	.byte	0x05
	.zero		1


	//   ....[65]....
        /*0524*/ 	.word	0x000030b0
        /*0528*/ 	.word	0x000000ff
        /*052c*/ 	.word	0x00000000
        /*0530*/ 	.short	0x010a
        /*0532*/ 	.byte	0x05
	.zero		1


	//   ....[66]....
        /*0534*/ 	.word	0x00003150
        /*0538*/ 	.word	0x00000000
        /*053c*/ 	.word	0x00000000
        /*0540*/ 	.short	0x010a
        /*0542*/ 	.byte	0xff
	.zero		1


	//   ....[67]....
        /*0544*/ 	.word	0x00003270
        /*0548*/ 	.word	0x00000002
        /*054c*/ 	.word	0x00000140
        /*0550*/ 	.short	0x010a
        /*0552*/ 	.byte	0xff
	.zero		1


	//   ....[68]....
        /*0554*/ 	.word	0x000032d0
        /*0558*/ 	.word	0x00000004
        /*055c*/ 	.word	0x00000000
        /*0560*/ 	.short	0x0101
        /*0562*/ 	.byte	0xff
	.zero		1


	//   ....[69]....
        /*0564*/ 	.word	0x000032f0
        /*0568*/ 	.word	0x000000ff
        /*056c*/ 	.word	0x00000110
        /*0570*/ 	.short	0x010a
        /*0572*/ 	.byte	0x04
	.zero		1


	//   ....[70]....
        /*0574*/ 	.word	0x00003410
        /*0578*/ 	.word	0x00000002
        /*057c*/ 	.word	0x00000100
        /*0580*/ 	.short	0x010a
        /*0582*/ 	.byte	0xff
	.zero		1


	//   ....[71]....
        /*0584*/ 	.word	0x00003520
        /*0588*/ 	.word	0x00000002
        /*058c*/ 	.word	0x00000000
        /*0590*/ 	.short	0x0101
        /*0592*/ 	.byte	0xff
	.zero		1


	//   ....[72]....
        /*0594*/ 	.word	0x000035b0
        /*0598*/ 	.word	0x000000ff
        /*059c*/ 	.word	0x00000110
        /*05a0*/ 	.short	0x0106
        /*05a2*/ 	.byte	0x04
	.zero		1


	//   ....[73]....
        /*05a4*/ 	.word	0x000035d0
        /*05a8*/ 	.word	0x000000ff
        /*05ac*/ 	.word	0x00000110
        /*05b0*/ 	.short	0x010a
        /*05b2*/ 	.byte	0x04
	.zero		1


	//   ....[74]....
        /*05b4*/ 	.word	0x00003660
        /*05b8*/ 	.word	0x000000ff
        /*05bc*/ 	.word	0x00000110
        /*05c0*/ 	.short	0x0106
        /*05c2*/ 	.byte	0x07
	.zero		1


	//   ....[75]....
        /*05c4*/ 	.word	0x000036a0
        /*05c8*/ 	.word	0x00000000
        /*05cc*/ 	.word	0x00000110
        /*05d0*/ 	.short	0x010a
        /*05d2*/ 	.byte	0xff
	.zero		1


	//   ....[76]....
        /*05d4*/ 	.word	0x000038e0
        /*05d8*/ 	.word	0x000000ff
        /*05dc*/ 	.word	0x00000008
        /*05e0*/ 	.short	0x010a
        /*05e2*/ 	.byte	0x05
	.zero		1


	//   ....[77]....
        /*05e4*/ 	.word	0x00003900
        /*05e8*/ 	.word	0x000000ff
        /*05ec*/ 	.word	0x00000008
        /*05f0*/ 	.short	0x010a
        /*05f2*/ 	.byte	0x05
	.zero		1


	//   ....[78]....
        /*05f4*/ 	.word	0x00003a90
        /*05f8*/ 	.word	0x000000ff
        /*05fc*/ 	.word	0x00000008
        /*0600*/ 	.short	0x010a
        /*0602*/ 	.byte	0x05
	.zero		1


	//   ....[79]....
        /*0604*/ 	.word	0x00003ab0
        /*0608*/ 	.word	0x000000ff
        /*060c*/ 	.word	0x00000008
        /*0610*/ 	.short	0x010a
        /*0612*/ 	.byte	0x05
	.zero		1


	//   ....[80]....
        /*0614*/ 	.word	0x00003b70
        /*0618*/ 	.word	0x000000ff
        /*061c*/ 	.word	0x00000000
        /*0620*/ 	.short	0x0101
        /*0622*/ 	.byte	0x04
	.zero		1


	//   ....[81]....
        /*0624*/ 	.word	0x00003e70
        /*0628*/ 	.word	0x00000000
        /*062c*/ 	.word	0x00000100
        /*0630*/ 	.short	0x010a
        /*0632*/ 	.byte	0xff
	.zero		1


	//   ....[82]....
        /*0634*/ 	.word	0x00003f30
        /*0638*/ 	.word	0x00000000
        /*063c*/ 	.word	0x00000000
        /*0640*/ 	.short	0x0101
        /*0642*/ 	.byte	0xff
	.zero		1


	//   ....[83]....
        /*0644*/ 	.word	0x00003ff0
        /*0648*/ 	.word	0x000000ff
        /*064c*/ 	.word	0x00000000
        /*0650*/ 	.short	0x010a
        /*0652*/ 	.byte	0x04
	.zero		1


	//   ....[84]....
        /*0654*/ 	.word	0x00004000
        /*0658*/ 	.word	0x000000ff
        /*065c*/ 	.word	0x00000130
        /*0660*/ 	.short	0x010a
        /*0662*/ 	.byte	0x17
	.zero		1


	//   ....[85]....
        /*0664*/ 	.word	0x000040b0
        /*0668*/ 	.word	0x000000ff
        /*066c*/ 	.word	0x00000000
        /*0670*/ 	.short	0x010a
        /*0672*/ 	.byte	0x05
	.zero		1


	//   ....[86]....
        /*0674*/ 	.word	0x000041f0
        /*0678*/ 	.word	0x000000ff
        /*067c*/ 	.word	0x00000000
        /*0680*/ 	.short	0x010a
        /*0682*/ 	.byte	0x04
	.zero		1


	//   ....[87]....
        /*0684*/ 	.word	0x00004440
        /*0688*/ 	.word	0x000000ff
        /*068c*/ 	.word	0x00000000
        /*0690*/ 	.short	0x010a
        /*0692*/ 	.byte	0x04
	.zero		1


	//   ....[88]....
        /*0694*/ 	.word	0x000044e0
        /*0698*/ 	.word	0x00000000
        /*069c*/ 	.word	0x00000000
        /*06a0*/ 	.short	0x010a
        /*06a2*/ 	.byte	0xff
	.zero		1


	//   ....[89]....
        /*06a4*/ 	.word	0x00004520
        /*06a8*/ 	.word	0x00000000
        /*06ac*/ 	.word	0x00000000
        /*06b0*/ 	.short	0x010a
        /*06b2*/ 	.byte	0xff
	.zero		1


	//   ....[90]....
        /*06b4*/ 	.word	0x00004590
        /*06b8*/ 	.word	0x000000ff
        /*06bc*/ 	.word	0x00000000
        /*06c0*/ 	.short	0x0101
        /*06c2*/ 	.byte	0x04
	.zero		1


	//   ....[91]....
        /*06c4*/ 	.word	0x000045d0
        /*06c8*/ 	.word	0x000000ff
        /*06cc*/ 	.word	0x00000160
        /*06d0*/ 	.short	0x010a
        /*06d2*/ 	.byte	0x11
	.zero		1


	//   ....[92]....
        /*06d4*/ 	.word	0x00004620
        /*06d8*/ 	.word	0x000000ff
        /*06dc*/ 	.word	0x00000000
        /*06e0*/ 	.short	0x0101
        /*06e2*/ 	.byte	0x04
	.zero		1


	//   ....[93]....
        /*06e4*/ 	.word	0x00004ac0
        /*06e8*/ 	.word	0x0000000c
        /*06ec*/ 	.word	0x00000100
        /*06f0*/ 	.short	0x010a
        /*06f2*/ 	.byte	0xff
	.zero		1


	//   ....[94]....
        /*06f4*/ 	.word	0x00004c30
        /*06f8*/ 	.word	0x00000000
        /*06fc*/ 	.word	0x00000000
        /*0700*/ 	.short	0x0101
        /*0702*/ 	.byte	0xff
	.zero		1


	//   ....[95]....
        /*0704*/ 	.word	0x000050c0
        /*0708*/ 	.word	0x000000ff
        /*070c*/ 	.word	0x000000f8
        /*0710*/ 	.short	0x010a
        /*0712*/ 	.byte	0x15
	.zero		1


	//   ....[96]....
        /*0714*/ 	.word	0x00005240
        /*0718*/ 	.word	0x000000ff
        /*071c*/ 	.word	0x000000d0
        /*0720*/ 	.short	0x010a
        /*0722*/ 	.byte	0x15
	.zero		1


	//   ....[97]....
        /*0724*/ 	.word	0x000053c0
        /*0728*/ 	.word	0x000000ff
        /*072c*/ 	.word	0x000000b0
        /*0730*/ 	.short	0x010b
        /*0732*/ 	.byte	0x15
	.zero		1


	//   ....[98]....
        /*0734*/ 	.word	0x000053d0
        /*0738*/ 	.word	0x000000ff
        /*073c*/ 	.word	0x00000000
        /*0740*/ 	.short	0x0101
        /*0742*/ 	.byte	0x06
	.zero		1


	//   ....[99]....
        /*0744*/ 	.word	0x000053e0
        /*0748*/ 	.word	0x000000ff
        /*074c*/ 	.word	0x000000d8
        /*0750*/ 	.short	0x010a
        /*0752*/ 	.byte	0x15
	.zero		1


	//   ....[100]....
        /*0754*/ 	.word	0x00005540
        /*0758*/ 	.word	0x000000ff
        /*075c*/ 	.word	0x000000b8
        /*0760*/ 	.short	0x010b
        /*0762*/ 	.byte	0x15
	.zero		1


	//   ....[101]....
        /*0764*/ 	.word	0x00005550
        /*0768*/ 	.word	0x000000ff
        /*076c*/ 	.word	0x00000000
        /*0770*/ 	.short	0x0101
        /*0772*/ 	.byte	0x06
	.zero		1


	//   ....[102]....
        /*0774*/ 	.word	0x00005560
        /*0778*/ 	.word	0x000000ff
        /*077c*/ 	.word	0x000000e0
        /*0780*/ 	.short	0x010a
        /*0782*/ 	.byte	0x15
	.zero		1


	//   ....[103]....
        /*0784*/ 	.word	0x000056b0
        /*0788*/ 	.word	0x000000ff
        /*078c*/ 	.word	0x000000c0
        /*0790*/ 	.short	0x010b
        /*0792*/ 	.byte	0x15
	.zero		1


	//   ....[104]....
        /*0794*/ 	.word	0x000056c0
        /*0798*/ 	.word	0x000000ff
        /*079c*/ 	.word	0x00000000
        /*07a0*/ 	.short	0x0101
        /*07a2*/ 	.byte	0x06
	.zero		1


	//   ....[105]....
        /*07a4*/ 	.word	0x000056d0
        /*07a8*/ 	.word	0x000000ff
        /*07ac*/ 	.word	0x000000e8
        /*07b0*/ 	.short	0x010a
        /*07b2*/ 	.byte	0x15
	.zero		1


	//   ....[106]....
        /*07b4*/ 	.word	0x000058c0
        /*07b8*/ 	.word	0x000000ff
        /*07bc*/ 	.word	0x000000c8
        /*07c0*/ 	.short	0x010b
        /*07c2*/ 	.byte	0x15
	.zero		1


	//   ....[107]....
        /*07c4*/ 	.word	0x000058d0
        /*07c8*/ 	.word	0x000000ff
        /*07cc*/ 	.word	0x00000000
        /*07d0*/ 	.short	0x0101
        /*07d2*/ 	.byte	0x25
	.zero		1


	//   ....[108]....
        /*07d4*/ 	.word	0x00005900
        /*07d8*/ 	.word	0x000000ff
        /*07dc*/ 	.word	0x000000d0
        /*07e0*/ 	.short	0x010a
        /*07e2*/ 	.byte	0x15
	.zero		1


	//   ....[109]....
        /*07e4*/ 	.word	0x00005920
        /*07e8*/ 	.word	0x000000ff
        /*07ec*/ 	.word	0x000000d8
        /*07f0*/ 	.short	0x010a
        /*07f2*/ 	.byte	0x15
	.zero		1


	//   ....[110]....
        /*07f4*/ 	.word	0x00005940
        /*07f8*/ 	.word	0x000000ff
        /*07fc*/ 	.word	0x000000e0
        /*0800*/ 	.short	0x010a
        /*0802*/ 	.byte	0x15
	.zero		1


	//   ....[111]....
        /*0804*/ 	.word	0x00005980
        /*0808*/ 	.word	0x00000000
        /*080c*/ 	.word	0x000000e8
        /*0810*/ 	.short	0x010a
        /*0812*/ 	.byte	0xff
	.zero		1


	//   ....[112]....
        /*0814*/ 	.word	0x00005cb0
        /*0818*/ 	.word	0x00000003
        /*081c*/ 	.word	0x00000100
        /*0820*/ 	.short	0x010a
        /*0822*/ 	.byte	0xff
	.zero		1


	//   ....[113]....
        /*0824*/ 	.word	0x00005e30
        /*0828*/ 	.word	0x00000000
        /*082c*/ 	.word	0x00000000
        /*0830*/ 	.short	0x0101
        /*0832*/ 	.byte	0xff
	.zero		1


	//   ....[114]....
        /*0834*/ 	.word	0x00006960
        /*0838*/ 	.word	0x00000003
        /*083c*/ 	.word	0x000000b0
        /*0840*/ 	.short	0x010a
        /*0842*/ 	.byte	0xff
	.zero		1


	//   ....[115]....
        /*0844*/ 	.word	0x00006980
        /*0848*/ 	.word	0x000000a5
        /*084c*/ 	.word	0x00000120
        /*0850*/ 	.short	0x010a
        /*0852*/ 	.byte	0xff
	.zero		1


	//   ....[116]....
        /*0854*/ 	.word	0x00006ab0
        /*0858*/ 	.word	0x00000003
        /*085c*/ 	.word	0x000000b0
        /*0860*/ 	.short	0x010a
        /*0862*/ 	.byte	0xff
	.zero		1


	//   ....[117]....
        /*0864*/ 	.word	0x00006bf0
        /*0868*/ 	.word	0x00000000
        /*086c*/ 	.word	0x00000000
        /*0870*/ 	.short	0x0101
        /*0872*/ 	.byte	0xff
	.zero		1


	//   ....[118]....
        /*0874*/ 	.word	0x00006c70
        /*0878*/ 	.word	0x000000a5
        /*087c*/ 	.word	0x00000120
        /*0880*/ 	.short	0x010a
        /*0882*/ 	.byte	0xff
	.zero		1


	//   ....[119]....
        /*0884*/ 	.word	0x00008020
        /*0888*/ 	.word	0x000000bf
        /*088c*/ 	.word	0x000000b0
        /*0890*/ 	.short	0x010a
        /*0892*/ 	.byte	0xff
	.zero		1


	//   ....[120]....
        /*0894*/ 	.word	0x000080f0
        /*0898*/ 	.word	0x000000bf
        /*089c*/ 	.word	0x000000b0
        /*08a0*/ 	.short	0x010a
        /*08a2*/ 	.byte	0xff
	.zero		1


	//   ....[121]....
        /*08a4*/ 	.word	0x00008230
        /*08a8*/ 	.word	0x00000000
        /*08ac*/ 	.word	0x00000000
        /*08b0*/ 	.short	0x0101
        /*08b2*/ 	.byte	0xff
	.zero		1


	//   ....[122]....
        /*08b4*/ 	.word	0x000095d0
        /*08b8*/ 	.word	0x00000000
        /*08bc*/ 	.word	0x000000b0
        /*08c0*/ 	.short	0x010a
        /*08c2*/ 	.byte	0xff
	.zero		1


	//   ....[123]....
        /*08c4*/ 	.word	0x000096a0
        /*08c8*/ 	.word	0x00000000
        /*08cc*/ 	.word	0x000000b0
        /*08d0*/ 	.short	0x010a
        /*08d2*/ 	.byte	0xff
	.zero		1


	//   ....[124]....
        /*08d4*/ 	.word	0x000097e0
        /*08d8*/ 	.word	0x00000000
        /*08dc*/ 	.word	0x00000000
        /*08e0*/ 	.short	0x0101
        /*08e2*/ 	.byte	0xff
	.zero		1


	//   ....[125]....
        /*08e4*/ 	.word	0x0000abb0
        /*08e8*/ 	.word	0x00000000
        /*08ec*/ 	.word	0x000000b0
        /*08f0*/ 	.short	0x010a
        /*08f2*/ 	.byte	0xff
	.zero		1


	//   ....[126]....
        /*08f4*/ 	.word	0x0000ac80
        /*08f8*/ 	.word	0x00000000
        /*08fc*/ 	.word	0x000000b0
        /*0900*/ 	.short	0x010a
        /*0902*/ 	.byte	0xff
	.zero		1


	//   ....[127]....
        /*0904*/ 	.word	0x0000adc0
        /*0908*/ 	.word	0x00000000
        /*090c*/ 	.word	0x00000000
        /*0910*/ 	.short	0x0101
        /*0912*/ 	.byte	0xff
	.zero		1


	//   ....[128]....
        /*0914*/ 	.word	0x0000b1f0
        /*0918*/ 	.word	0x000000a5
        /*091c*/ 	.word	0x00000000
        /*0920*/ 	.short	0x0101
        /*0922*/ 	.byte	0xff
	.zero		1


	//   ....[129]....
        /*0924*/ 	.word	0x0000c250
        /*0928*/ 	.word	0x00000003
        /*092c*/ 	.word	0x00000150
        /*0930*/ 	.short	0x010a
        /*0932*/ 	.byte	0xff
	.zero		1


	//   ....[130]....
        /*0934*/ 	.word	0x0000c2b0
        /*0938*/ 	.word	0x00000000
        /*093c*/ 	.word	0x00000058
        /*0940*/ 	.short	0x010a
        /*0942*/ 	.byte	0xff
	.zero		1


	//   ....[131]....
        /*0944*/ 	.word	0x0000c310
        /*0948*/ 	.word	0x00000000
        /*094c*/ 	.word	0x00000058
        /*0950*/ 	.short	0x010a
        /*0952*/ 	.byte	0xff
	.zero		1


	//   ....[132]....
        /*0954*/ 	.word	0x0000c360
        /*0958*/ 	.word	0x00000003
        /*095c*/ 	.word	0x00000100
        /*0960*/ 	.short	0x010a
        /*0962*/ 	.byte	0xff
	.zero		1


	//   ....[133]....
        /*0964*/ 	.word	0x0000c3c0
        /*0968*/ 	.word	0x00000000
        /*096c*/ 	.word	0x00000000
        /*0970*/ 	.short	0x010a
        /*0972*/ 	.byte	0xff
	.zero		1


	//   ....[134]....
        /*0974*/ 	.word	0x0000c420
        /*0978*/ 	.word	0x00000000
        /*097c*/ 	.word	0x00000000
        /*0980*/ 	.short	0x010a
        /*0982*/ 	.byte	0xff
	.zero		1


	//   ....[135]....
        /*0984*/ 	.word	0x0000c480
        /*0988*/ 	.word	0x00000000
        /*098c*/ 	.word	0x00000000
        /*0990*/ 	.short	0x010a
        /*0992*/ 	.byte	0xff
	.zero		1


	//   ....[136]....
        /*0994*/ 	.word	0x0000c4e0
        /*0998*/ 	.word	0x00000000
        /*099c*/ 	.word	0x00000000
        /*09a0*/ 	.short	0x010a
        /*09a2*/ 	.byte	0xff
	.zero		1


	//   ....[137]....
        /*09a4*/ 	.word	0x0000c540
        /*09a8*/ 	.word	0x00000000
        /*09ac*/ 	.word	0x00000000
        /*09b0*/ 	.short	0x010a
        /*09b2*/ 	.byte	0xff
	.zero		1


	//   ....[138]....
        /*09b4*/ 	.word	0x0000c5a0
        /*09b8*/ 	.word	0x00000000
        /*09bc*/ 	.word	0x00000000
        /*09c0*/ 	.short	0x010a
        /*09c2*/ 	.byte	0xff
	.zero		1


	//   ....[139]....
        /*09c4*/ 	.word	0x0000c600
        /*09c8*/ 	.word	0x00000000
        /*09cc*/ 	.word	0x00000000
        /*09d0*/ 	.short	0x010a
        /*09d2*/ 	.byte	0xff
	.zero		1


	//   ....[140]....
        /*09d4*/ 	.word	0x0000c660
        /*09d8*/ 	.word	0x00000000
        /*09dc*/ 	.word	0x00000000
        /*09e0*/ 	.short	0x010a
        /*09e2*/ 	.byte	0xff
	.zero		1


	//   ....[141]....
        /*09e4*/ 	.word	0x0000c6c0
        /*09e8*/ 	.word	0x00000000
        /*09ec*/ 	.word	0x00000000
        /*09f0*/ 	.short	0x010a
        /*09f2*/ 	.byte	0xff
	.zero		1


	//   ....[142]....
        /*09f4*/ 	.word	0x0000c720
        /*09f8*/ 	.word	0x00000000
        /*09fc*/ 	.word	0x00000000
        /*0a00*/ 	.short	0x010a
        /*0a02*/ 	.byte	0xff
	.zero		1


	//   ....[143]....
        /*0a04*/ 	.word	0x0000c770
        /*0a08*/ 	.word	0x00000002
        /*0a0c*/ 	.word	0x00000140
        /*0a10*/ 	.short	0x010a
        /*0a12*/ 	.byte	0xff
	.zero		1


	//   ....[144]....
        /*0a14*/ 	.word	0x0000c7d0
        /*0a18*/ 	.word	0x00000002
        /*0a1c*/ 	.word	0x00000110
        /*0a20*/ 	.short	0x010a
        /*0a22*/ 	.byte	0xff
	.zero		1


	//   ....[145]....
        /*0a24*/ 	.word	0x0000c820
        /*0a28*/ 	.word	0x00000002
        /*0a2c*/ 	.word	0x00000100
        /*0a30*/ 	.short	0x010a
        /*0a32*/ 	.byte	0xff
	.zero		1


	//   ....[146]....
        /*0a34*/ 	.word	0x0000c880
        /*0a38*/ 	.word	0x00000000
        /*0a3c*/ 	.word	0x00000110
        /*0a40*/ 	.short	0x010a
        /*0a42*/ 	.byte	0xff
	.zero		1


	//   ....[147]....
        /*0a44*/ 	.word	0x0000c8e0
        /*0a48*/ 	.word	0x00000000
        /*0a4c*/ 	.word	0x00000008
        /*0a50*/ 	.short	0x010a
        /*0a52*/ 	.byte	0xff
	.zero		1


	//   ....[148]....
        /*0a54*/ 	.word	0x0000c9d0
        /*0a58*/ 	.word	0x00000000
        /*0a5c*/ 	.word	0x00000008
        /*0a60*/ 	.short	0x010a
        /*0a62*/ 	.byte	0xff
	.zero		1


	//   ....[149]....
        /*0a64*/ 	.word	0x0000ca20
        /*0a68*/ 	.word	0x00000000
        /*0a6c*/ 	.word	0x00000100
        /*0a70*/ 	.short	0x010a
        /*0a72*/ 	.byte	0xff
	.zero		1


	//   ....[150]....
        /*0a74*/ 	.word	0x0000ca80
        /*0a78*/ 	.word	0x00000000
        /*0a7c*/ 	.word	0x00000130
        /*0a80*/ 	.short	0x010a
        /*0a82*/ 	.byte	0xff
	.zero		1


	//   ....[151]....
        /*0a84*/ 	.word	0x0000cae0
        /*0a88*/ 	.word	0x00000000
        /*0a8c*/ 	.word	0x00000000
        /*0a90*/ 	.short	0x010a
        /*0a92*/ 	.byte	0xff
	.zero		1


	//   ....[152]....
        /*0a94*/ 	.word	0x0000cb40
        /*0a98*/ 	.word	0x00000000
        /*0a9c*/ 	.word	0x00000000
        /*0aa0*/ 	.short	0x010a
        /*0aa2*/ 	.byte	0xff
	.zero		1


	//   ....[153]....
        /*0aa4*/ 	.word	0x0000cba0
        /*0aa8*/ 	.word	0x00000000
        /*0aac*/ 	.word	0x00000160
        /*0ab0*/ 	.short	0x010a
        /*0ab2*/ 	.byte	0xff
	.zero		1


	//   ....[154]....
        /*0ab4*/ 	.word	0x0000cbf0
        /*0ab8*/ 	.word	0x0000000c
        /*0abc*/ 	.word	0x00000100
        /*0ac0*/ 	.short	0x010a
        /*0ac2*/ 	.byte	0xff
	.zero		1


	//   ....[155]....
        /*0ac4*/ 	.word	0x0000cc50
        /*0ac8*/ 	.word	0x00000000
        /*0acc*/ 	.word	0x000000f8
        /*0ad0*/ 	.short	0x010a
        /*0ad2*/ 	.byte	0xff
	.zero		1


	//   ....[156]....
        /*0ad4*/ 	.word	0x0000ccb0
        /*0ad8*/ 	.word	0x00000000
        /*0adc*/ 	.word	0x000000d0
        /*0ae0*/ 	.short	0x010a
        /*0ae2*/ 	.byte	0xff
	.zero		1


	//   ....[157]....
        /*0ae4*/ 	.word	0x0000cd10
        /*0ae8*/ 	.word	0x00000000
        /*0aec*/ 	.word	0x000000d8
        /*0af0*/ 	.short	0x010a
        /*0af2*/ 	.byte	0xff
	.zero		1


	//   ....[158]....
        /*0af4*/ 	.word	0x0000cd70
        /*0af8*/ 	.word	0x00000000
        /*0afc*/ 	.word	0x000000e0
        /*0b00*/ 	.short	0x010a
        /*0b02*/ 	.byte	0xff
	.zero		1


	//   ....[159]....
        /*0b04*/ 	.word	0x0000cdd0
        /*0b08*/ 	.word	0x00000000
        /*0b0c*/ 	.word	0x000000e8
        /*0b10*/ 	.short	0x010a
        /*0b12*/ 	.byte	0xff
	.zero		1


	//   ....[160]....
        /*0b14*/ 	.word	0x0000ce30
        /*0b18*/ 	.word	0x00000000
        /*0b1c*/ 	.word	0x000000d0
        /*0b20*/ 	.short	0x010a
        /*0b22*/ 	.byte	0xff
	.zero		1


	//   ....[161]....
        /*0b24*/ 	.word	0x0000ce90
        /*0b28*/ 	.word	0x00000000
        /*0b2c*/ 	.word	0x000000d8
        /*0b30*/ 	.short	0x010a
        /*0b32*/ 	.byte	0xff
	.zero		1


	//   ....[162]....
        /*0b34*/ 	.word	0x0000cef0
        /*0b38*/ 	.word	0x00000000
        /*0b3c*/ 	.word	0x000000e0
        /*0b40*/ 	.short	0x010a
        /*0b42*/ 	.byte	0xff
	.zero		1


	//   ....[163]....
        /*0b44*/ 	.word	0x0000cf40
        /*0b48*/ 	.word	0x00000003
        /*0b4c*/ 	.word	0x00000100
        /*0b50*/ 	.short	0x010a
        /*0b52*/ 	.byte	0xff
	.zero		1


	//   ....[164]....
        /*0b54*/ 	.word	0x0000cf90
        /*0b58*/ 	.word	0x00000003
        /*0b5c*/ 	.word	0x000000b0
        /*0b60*/ 	.short	0x010a
        /*0b62*/ 	.byte	0xff
	.zero		1


	//   ....[165]....
        /*0b64*/ 	.word	0x0000cfe0
        /*0b68*/ 	.word	0x000000a5
        /*0b6c*/ 	.word	0x00000120
        /*0b70*/ 	.short	0x010a
        /*0b72*/ 	.byte	0xff
	.zero		1


	//   ....[166]....
        /*0b74*/ 	.word	0x0000d030
        /*0b78*/ 	.word	0x000000bf
        /*0b7c*/ 	.word	0x000000b0
        /*0b80*/ 	.short	0x010a
        /*0b82*/ 	.byte	0xff
	.zero		1


	//   ....[167]....
        /*0b84*/ 	.word	0x0000d080
        /*0b88*/ 	.word	0x00000000
        /*0b8c*/ 	.word	0x000000b0
        /*0b90*/ 	.short	0x010a
        /*0b92*/ 	.byte	0xff
	.zero		1


	//   ....[168]....
        /*0b94*/ 	.word	0x0000d0d0
        /*0b98*/ 	.word	0x00000000
        /*0b9c*/ 	.word	0x000000b0
        /*0ba0*/ 	.short	0x010a
        /*0ba2*/ 	.byte	0xff
	.zero		1


	//----- nvinfo : EIATTR_NUM_MBARRIERS
	.align		4
.L_48:
        /*0ba4*/ 	.byte	0x03, 0x38
        /*0ba6*/ 	.short	0x002d


	//----- nvinfo : EIATTR_EXIT_INSTR_OFFSETS
	.align		4
        /*0ba8*/ 	.byte	0x04, 0x1c
        /*0baa*/ 	.short	(.L_50 - .L_49)


	//   ....[0]....
.L_49:
        /*0bac*/ 	.word	0x00003180


	//   ....[1]....
        /*0bb0*/ 	.word	0x00003670


	//   ....[2]....
        /*0bb4*/ 	.word	0x000036d0


	//   ....[3]....
        /*0bb8*/ 	.word	0x00004850


	//   ....[4]....
        /*0bbc*/ 	.word	0x000059b0


	//   ....[5]....
        /*0bc0*/ 	.word	0x000059f0


	//   ....[6]....
        /*0bc4*/ 	.word	0x0000c240


	//----- nvinfo : EIATTR_MAX_THREADS
	.align		4
.L_50:
        /*0bc8*/ 	.byte	0x04, 0x05
        /*0bca*/ 	.short	(.L_52 - .L_51)
.L_51:
        /*0bcc*/ 	.word	0x00000100
        /*0bd0*/ 	.word	0x00000001
        /*0bd4*/ 	.word	0x00000001


	//----- nvinfo : EIATTR_CRS_STACK_SIZE
	.align		4
.L_52:
        /*0bd8*/ 	.byte	0x04, 0x1e
        /*0bda*/ 	.short	(.L_54 - .L_53)
.L_53:
        /*0bdc*/ 	.word	0x00000000


	//----- nvinfo : EIATTR_CBANK_PARAM_SIZE
	.align		4
.L_54:
        /*0be0*/ 	.byte	0x03, 0x19
        /*0be2*/ 	.short	0x0800


	//----- nvinfo : EIATTR_PARAM_CBANK
	.align		4
        /*0be4*/ 	.byte	0x04, 0x0a
        /*0be6*/ 	.short	(.L_56 - .L_55)
	.align		4
.L_55:
        /*0be8*/ 	.word	index@(.nv.constant0._ZN7cutlass13device_kernelINS_4gemm6kernel13GemmUniversalIN4cute5tupleIJiiiiEEENS1_10collective13CollectiveMmaINS1_35MainloopSm100TmaUmmaWarpSpecializedILi11ELi2ELi2ENS5_IJNS4_1CILi4EEENSA_ILi2EEENSA_ILi1EEEEEEEENS5_IJNSA_ILi256EEESG_NSA_ILi64EEEEEENS_12float_e4m3_tENS5_IJlSD_lEEESJ_SK_NS4_8TiledMMAINS4_8MMA_AtomIJNS4_10MMA_TraitsINS4_25SM100_MMA_F8F6F4_2x1SM_SSEJSJ_SJ_fSG_SG_NS4_17integral_constantINS4_4UMMA5MajorELSR_0EEESS_NSP_INSQ_7ScaleInELST_0EEESU_EEEEEENS4_6LayoutINS5_IJSD_SD_SD_EEENS5_IJNSA_ILi0EEESZ_SZ_EEEEENS5_IJNS4_10UnderscoreES12_S12_EEEEENS4_28SM100_TMA_2SM_LOAD_MULTICASTENS4_14ComposedLayoutINS4_7SwizzleILi2ELi4ELi3EEENS4_18smem_ptr_flag_bitsILi8EEENSX_INS5_IJNSA_ILi8EEESH_EEENS5_IJSH_SD_EEEEEEEvNS4_8identityES15_S1F_vS1G_EENS_8epilogue10collective18CollectiveEpilogueINS1I_23Sm100TmaWarpSpecializedILi4ELi2ELi64ELb0ELb0EEEJNS5_IJNSA_ILi128EEESG_SH_EEENS5_IJNSX_IS1N_SD_EENSX_ISH_SD_EEEEESJ_SK_SJ_SK_NS1I_6fusion15FusionCallbacksIS1M_NS1S_17LinearCombinationISJ_fSJ_fLNS_15FloatRoundStyleE2EEES1O_S1R_JEEENS4_5SM1004TMEM4LOAD26SM100_TMEM_LOAD_32dp32b64xENS4_13SM90_TMA_LOADES1F_NS4_39AutoVectorizingCopyWithAssumedAlignmentILi128EEENS4_14SM90_TMA_STOREES1F_S24_S24_EEEvvEEEEvNT_6ParamsE)
        /*0bec*/ 	.short	0x0380
        /*0bee*/ 	.short	0x0800


	//----- nvinfo : EIATTR_SW_WAR
	.align		4
.L_56:
        /*0bf0*/ 	.byte	0x04, 0x36
        /*0bf2*/ 	.short	(.L_58 - .L_57)
.L_57:
        /*0bf4*/ 	.word	0x00000008
.L_58:


//--------------------- .nv.callgraph             --------------------------
	.section	.nv.callgraph,"",@"SHT_CUDA_CALLGRAPH"
	.align	4
	.sectionentsize	8
	.align		4
        /*0000*/ 	.word	0x00000000
	.align		4
        /*0004*/ 	.word	0xffffffff
	.align		4
        /*0008*/ 	.word	index@(_ZN7cutlass13device_kernelINS_4gemm6kernel13GemmUniversalIN4cute5tupleIJiiiiEEENS1_10collective13CollectiveMmaINS1_35MainloopSm100TmaUmmaWarpSpecializedILi11ELi2ELi2ENS5_IJNS4_1CILi4EEENSA_ILi2EEENSA_ILi1EEEEEEEENS5_IJNSA_ILi256EEESG_NSA_ILi64EEEEEENS_12float_e4m3_tENS5_IJlSD_lEEESJ_SK_NS4_8TiledMMAINS4_8MMA_AtomIJNS4_10MMA_TraitsINS4_25SM100_MMA_F8F6F4_2x1SM_SSEJSJ_SJ_fSG_SG_NS4_17integral_constantINS4_4UMMA5MajorELSR_0EEESS_NSP_INSQ_7ScaleInELST_0EEESU_EEEEEENS4_6LayoutINS5_IJSD_SD_SD_EEENS5_IJNSA_ILi0EEESZ_SZ_EEEEENS5_IJNS4_10UnderscoreES12_S12_EEEEENS4_28SM100_TMA_2SM_LOAD_MULTICASTENS4_14ComposedLayoutINS4_7SwizzleILi2ELi4ELi3EEENS4_18smem_ptr_flag_bitsILi8EEENSX_INS5_IJNSA_ILi8EEESH_EEENS5_IJSH_SD_EEEEEEEvNS4_8identityES15_S1F_vS1G_EENS_8epilogue10collective18CollectiveEpilogueINS1I_23Sm100TmaWarpSpecializedILi4ELi2ELi64ELb0ELb0EEEJNS5_IJNSA_ILi128EEESG_SH_EEENS5_IJNSX_IS1N_SD_EENSX_ISH_SD_EEEEESJ_SK_SJ_SK_NS1I_6fusion15FusionCallbacksIS1M_NS1S_17LinearCombinationISJ_fSJ_fLNS_15FloatRoundStyleE2EEES1O_S1R_JEEENS4_5SM1004TMEM4LOAD26SM100_TMEM_LOAD_32dp32b64xENS4_13SM90_TMA_LOADES1F_NS4_39AutoVectorizingCopyWithAssumedAlignmentILi128EEENS4_14SM90_TMA_STOREES1F_S24_S24_EEEvvEEEEvNT_6ParamsE)
	.align		4
        /*000c*/ 	.word	index@(__assertfail)
	.align		4
        /*0010*/ 	.word	0x00000000
	.align		4
        /*0014*/ 	.word	0xfffffffe
	.align		4
        /*0018*/ 	.word	0x00000000
	.align		4
        /*001c*/ 	.word	0xfffffffd
	.align		4
        /*0020*/ 	.word	0x00000000
	.align		4
        /*0024*/ 	.word	0xfffffffc


//--------------------- .nv.constant4             --------------------------
	.section	.nv.constant4,"a",@progbits
	.align	8
	.align		8
.nv.constant4:
        /*0000*/ 	.dword	__assertfail
	.align		8
        /*0008*/ 	.dword	__unnamed_1
	.align		8
        /*0010*/ 	.dword	__unnamed_2
	.align		8
        /*0018*/ 	.dword	__unnamed_3
	.align		8
        /*0020*/ 	.dword	_ZN40_INTERNAL_eca52ad6_4_k_cu_f1030fd4_314784cuda3std3__45__cpo5beginE
	.align		8
        /*0028*/ 	.dword	_ZN40_INTERNAL_eca52ad6_4_k_cu_f1030fd4_314784cuda3std3__45__cpo3endE
	.align		8
        /*0030*/ 	.dword	_ZN40_INTERNAL_eca52ad6_4_k_cu_f1030fd4_314784cuda3std3__45__cpo6cbeginE
	.align		8
        /*0038*/ 	.dword	_ZN40_INTERNAL_eca52ad6_4_k_cu_f1030fd4_314784cuda3std3__45__cpo4cendE
	.align		8
        /*0040*/ 	.dword	_ZN40_INTERNAL_eca52ad6_4_k_cu_f1030fd4_314784cuda3std3__442_GLOBAL__N__eca52ad6_4_k_cu_f1030fd4_314786ignoreE
	.align		8
        /*0048*/ 	.dword	_ZN40_INTERNAL_eca52ad6_4_k_cu_f1030fd4_314784cuda3std3__419piecewise_constructE
	.align		8
        /*0050*/ 	.dword	_ZN40_INTERNAL_eca52ad6_4_k_cu_f1030fd4_314784cuda3std3__48in_placeE
	.align		8
        /*0058*/ 	.dword	_ZN40_INTERNAL_eca52ad6_4_k_cu_f1030fd4_314784cuda3std6ranges3__45__cpo4swapE
	.align		8
        /*0060*/ 	.dword	_ZN40_INTERNAL_eca52ad6_4_k_cu_f1030fd4_314784cuda3std6ranges3__45__cpo9iter_moveE
	.align		8
        /*0068*/ 	.dword	_ZN40_INTERNAL_eca52ad6_4_k_cu_f1030fd4_314784cute7productE
	.align		8
        /*0070*/ 	.dword	_ZN40_INTERNAL_eca52ad6_4_k_cu_f1030fd4_314784cute1_E
	.align		8
        /*0078*/ 	.dword	$str$25
	.align		8
        /*0080*/ 	.dword	$str$26
	.align		8
        /*0088*/ 	.dword	$str$27
	.align		8
        /*0090*/ 	.dword	$str$28


//--------------------- .text._ZN7cutlass13device_kernelINS_4gemm6kernel13GemmUniversalIN4cute5tupleIJiiiiEEENS1_10collective13CollectiveMmaINS1_35MainloopSm100TmaUmmaWarpSpecializedILi11ELi2ELi2ENS5_IJNS4_1CILi4EEENSA_ILi2EEENSA_ILi1EEEEEEEENS5_IJNSA_ILi256EEESG_NSA_ILi64EEEEEENS_12float_e4m3_tENS5_IJlSD_lEEESJ_SK_NS4_8TiledMMAINS4_8MMA_AtomIJNS4_10MMA_TraitsINS4_25SM100_MMA_F8F6F4_2x1SM_SSEJSJ_SJ_fSG_SG_NS4_17integral_constantINS4_4UMMA5MajorELSR_0EEESS_NSP_INSQ_7ScaleInELST_0EEESU_EEEEEENS4_6LayoutINS5_IJSD_SD_SD_EEENS5_IJNSA_ILi0EEESZ_SZ_EEEEENS5_IJNS4_10UnderscoreES12_S12_EEEEENS4_28SM100_TMA_2SM_LOAD_MULTICASTENS4_14ComposedLayoutINS4_7SwizzleILi2ELi4ELi3EEENS4_18smem_ptr_flag_bitsILi8EEENSX_INS5_IJNSA_ILi8EEESH_EEENS5_IJSH_SD_EEEEEEEvNS4_8identityES15_S1F_vS1G_EENS_8epilogue10collective18CollectiveEpilogueINS1I_23Sm100TmaWarpSpecializedILi4ELi2ELi64ELb0ELb0EEEJNS5_IJNSA_ILi128EEESG_SH_EEENS5_IJNSX_IS1N_SD_EENSX_ISH_SD_EEEEESJ_SK_SJ_SK_NS1I_6fusion15FusionCallbacksIS1M_NS1S_17LinearCombinationISJ_fSJ_fLNS_15FloatRoundStyleE2EEES1O_S1R_JEEENS4_5SM1004TMEM4LOAD26SM100_TMEM_LOAD_32dp32b64xENS4_13SM90_TMA_LOADES1F_NS4_39AutoVectorizingCopyWithAssumedAlignmentILi128EEENS4_14SM90_TMA_STOREES1F_S24_S24_EEEvvEEEEvNT_6ParamsE --------------------------
	.section	.text._ZN7cutlass13device_kernelINS_4gemm6kernel13GemmUniversalIN4cute5tupleIJiiiiEEENS1_10collective13CollectiveMmaINS1_35MainloopSm100TmaUmmaWarpSpecializedILi11ELi2ELi2ENS5_IJNS4_1CILi4EEENSA_ILi2EEENSA_ILi1EEEEEEEENS5_IJNSA_ILi256EEESG_NSA_ILi64EEEEEENS_12float_e4m3_tENS5_IJlSD_lEEESJ_SK_NS4_8TiledMMAINS4_8MMA_AtomIJNS4_10MMA_TraitsINS4_25SM100_MMA_F8F6F4_2x1SM_SSEJSJ_SJ_fSG_SG_NS4_17integral_constantINS4_4UMMA5MajorELSR_0EEESS_NSP_INSQ_7ScaleInELST_0EEESU_EEEEEENS4_6LayoutINS5_IJSD_SD_SD_EEENS5_IJNSA_ILi0EEESZ_SZ_EEEEENS5_IJNS4_10UnderscoreES12_S12_EEEEENS4_28SM100_TMA_2SM_LOAD_MULTICASTENS4_14ComposedLayoutINS4_7SwizzleILi2ELi4ELi3EEENS4_18smem_ptr_flag_bitsILi8EEENSX_INS5_IJNSA_ILi8EEESH_EEENS5_IJSH_SD_EEEEEEEvNS4_8identityES15_S1F_vS1G_EENS_8epilogue10collective18CollectiveEpilogueINS1I_23Sm100TmaWarpSpecializedILi4ELi2ELi64ELb0ELb0EEEJNS5_IJNSA_ILi128EEESG_SH_EEENS5_IJNSX_IS1N_SD_EENSX_ISH_SD_EEEEESJ_SK_SJ_SK_NS1I_6fusion15FusionCallbacksIS1M_NS1S_17LinearCombinationISJ_fSJ_fLNS_15FloatRoundStyleE2EEES1O_S1R_JEEENS4_5SM1004TMEM4LOAD26SM100_TMEM_LOAD_32dp32b64xENS4_13SM90_TMA_LOADES1F_NS4_39AutoVectorizingCopyWithAssumedAlignmentILi128EEENS4_14SM90_TMA_STOREES1F_S24_S24_EEEvvEEEEvNT_6ParamsE,"ax",@progbits
	.align	128
.text._ZN7cutlass13device_kernelINS_4gemm6kernel13GemmUniversalIN4cute5tupleIJiiiiEEENS1_10collective13CollectiveMmaINS1_35MainloopSm100TmaUmmaWarpSpecializedILi11ELi2ELi2ENS5_IJNS4_1CILi4EEENSA_ILi2EEENSA_ILi1EEEEEEEENS5_IJNSA_ILi256EEESG_NSA_ILi64EEEEEENS_12float_e4m3_tENS5_IJlSD_lEEESJ_SK_NS4_8TiledMMAINS4_8MMA_AtomIJNS4_10MMA_TraitsINS4_25SM100_MMA_F8F6F4_2x1SM_SSEJSJ_SJ_fSG_SG_NS4_17integral_constantINS4_4UMMA5MajorELSR_0EEESS_NSP_INSQ_7ScaleInELST_0EEESU_EEEEEENS4_6LayoutINS5_IJSD_SD_SD_EEENS5_IJNSA_ILi0EEESZ_SZ_EEEEENS5_IJNS4_10UnderscoreES12_S12_EEEEENS4_28SM100_TMA_2SM_LOAD_MULTICASTENS4_14ComposedLayoutINS4_7SwizzleILi2ELi4ELi3EEENS4_18smem_ptr_flag_bitsILi8EEENSX_INS5_IJNSA_ILi8EEESH_EEENS5_IJSH_SD_EEEEEEEvNS4_8identityES15_S1F_vS1G_EENS_8epilogue10collective18CollectiveEpilogueINS1I_23Sm100TmaWarpSpecializedILi4ELi2ELi64ELb0ELb0EEEJNS5_IJNSA_ILi128EEESG_SH_EEENS5_IJNSX_IS1N_SD_EENSX_ISH_SD_EEEEESJ_SK_SJ_SK_NS1I_6fusion15FusionCallbacksIS1M_NS1S_17LinearCombinationISJ_fSJ_fLNS_15FloatRoundStyleE2EEES1O_S1R_JEEENS4_5SM1004TMEM4LOAD26SM100_TMEM_LOAD_32dp32b64xENS4_13SM90_TMA_LOADES1F_NS4_39AutoVectorizingCopyWithAssumedAlignmentILi128EEENS4_14SM90_TMA_STOREES1F_S24_S24_EEEvvEEEEvNT_6ParamsE:
        .type           _ZN7cutlass13device_kernelINS_4gemm6kernel13GemmUniversalIN4cute5tupleIJiiiiEEENS1_10collective13CollectiveMmaINS1_35MainloopSm100TmaUmmaWarpSpecializedILi11ELi2ELi2ENS5_IJNS4_1CILi4EEENSA_ILi2EEENSA_ILi1EEEEEEEENS5_IJNSA_ILi256EEESG_NSA_ILi64EEEEEENS_12float_e4m3_tENS5_IJlSD_lEEESJ_SK_NS4_8TiledMMAINS4_8MMA_AtomIJNS4_10MMA_TraitsINS4_25SM100_MMA_F8F6F4_2x1SM_SSEJSJ_SJ_fSG_SG_NS4_17integral_constantINS4_4UMMA5MajorELSR_0EEESS_NSP_INSQ_7ScaleInELST_0EEESU_EEEEEENS4_6LayoutINS5_IJSD_SD_SD_EEENS5_IJNSA_ILi0EEESZ_SZ_EEEEENS5_IJNS4_10UnderscoreES12_S12_EEEEENS4_28SM100_TMA_2SM_LOAD_MULTICASTENS4_14ComposedLayoutINS4_7SwizzleILi2ELi4ELi3EEENS4_18smem_ptr_flag_bitsILi8EEENSX_INS5_IJNSA_ILi8EEESH_EEENS5_IJSH_SD_EEEEEEEvNS4_8identityES15_S1F_vS1G_EENS_8epilogue10collective18CollectiveEpilogueINS1I_23Sm100TmaWarpSpecializedILi4ELi2ELi64ELb0ELb0EEEJNS5_IJNSA_ILi128EEESG_SH_EEENS5_IJNSX_IS1N_SD_EENSX_ISH_SD_EEEEESJ_SK_SJ_SK_NS1I_6fusion15FusionCallbacksIS1M_NS1S_17LinearCombinationISJ_fSJ_fLNS_15FloatRoundStyleE2EEES1O_S1R_JEEENS4_5SM1004TMEM4LOAD26SM100_TMEM_LOAD_32dp32b64xENS4_13SM90_TMA_LOADES1F_NS4_39AutoVectorizingCopyWithAssumedAlignmentILi128EEENS4_14SM90_TMA_STOREES1F_S24_S24_EEEvvEEEEvNT_6ParamsE,@function
        .size           _ZN7cutlass13device_kernelINS_4gemm6kernel13GemmUniversalIN4cute5tupleIJiiiiEEENS1_10collective13CollectiveMmaINS1_35MainloopSm100TmaUmmaWarpSpecializedILi11ELi2ELi2ENS5_IJNS4_1CILi4EEENSA_ILi2EEENSA_ILi1EEEEEEEENS5_IJNSA_ILi256EEESG_NSA_ILi64EEEEEENS_12float_e4m3_tENS5_IJlSD_lEEESJ_SK_NS4_8TiledMMAINS4_8MMA_AtomIJNS4_10MMA_TraitsINS4_25SM100_MMA_F8F6F4_2x1SM_SSEJSJ_SJ_fSG_SG_NS4_17integral_constantINS4_4UMMA5MajorELSR_0EEESS_NSP_INSQ_7ScaleInELST_0EEESU_EEEEEENS4_6LayoutINS5_IJSD_SD_SD_EEENS5_IJNSA_ILi0EEESZ_SZ_EEEEENS5_IJNS4_10UnderscoreES12_S12_EEEEENS4_28SM100_TMA_2SM_LOAD_MULTICASTENS4_14ComposedLayoutINS4_7SwizzleILi2ELi4ELi3EEENS4_18smem_ptr_flag_bitsILi8EEENSX_INS5_IJNSA_ILi8EEESH_EEENS5_IJSH_SD_EEEEEEEvNS4_8identityES15_S1F_vS1G_EENS_8epilogue10collective18CollectiveEpilogueINS1I_23Sm100TmaWarpSpecializedILi4ELi2ELi64ELb0ELb0EEEJNS5_IJNSA_ILi128EEESG_SH_EEENS5_IJNSX_IS1N_SD_EENSX_ISH_SD_EEEEESJ_SK_SJ_SK_NS1I_6fusion15FusionCallbacksIS1M_NS1S_17LinearCombinationISJ_fSJ_fLNS_15FloatRoundStyleE2EEES1O_S1R_JEEENS4_5SM1004TMEM4LOAD26SM100_TMEM_LOAD_32dp32b64xENS4_13SM90_TMA_LOADES1F_NS4_39AutoVectorizingCopyWithAssumedAlignmentILi128EEENS4_14SM90_TMA_STOREES1F_S24_S24_EEEvvEEEEvNT_6ParamsE,(.L_x_210 - _ZN7cutlass13device_kernelINS_4gemm6kernel13GemmUniversalIN4cute5tupleIJiiiiEEENS1_10collective13CollectiveMmaINS1_35MainloopSm100TmaUmmaWarpSpecializedILi11ELi2ELi2ENS5_IJNS4_1CILi4EEENSA_ILi2EEENSA_ILi1EEEEEEEENS5_IJNSA_ILi256EEESG_NSA_ILi64EEEEEENS_12float_e4m3_tENS5_IJlSD_lEEESJ_SK_NS4_8TiledMMAINS4_8MMA_AtomIJNS4_10MMA_TraitsINS4_25SM100_MMA_F8F6F4_2x1SM_SSEJSJ_SJ_fSG_SG_NS4_17integral_constantINS4_4UMMA5MajorELSR_0EEESS_NSP_INSQ_7ScaleInELST_0EEESU_EEEEEENS4_6LayoutINS5_IJSD_SD_SD_EEENS5_IJNSA_ILi0EEESZ_SZ_EEEEENS5_IJNS4_10UnderscoreES12_S12_EEEEENS4_28SM100_TMA_2SM_LOAD_MULTICASTENS4_14ComposedLayoutINS4_7SwizzleILi2ELi4ELi3EEENS4_18smem_ptr_flag_bitsILi8EEENSX_INS5_IJNSA_ILi8EEESH_EEENS5_IJSH_SD_EEEEEEEvNS4_8identityES15_S1F_vS1G_EENS_8epilogue10collective18CollectiveEpilogueINS1I_23Sm100TmaWarpSpecializedILi4ELi2ELi64ELb0ELb0EEEJNS5_IJNSA_ILi128EEESG_SH_EEENS5_IJNSX_IS1N_SD_EENSX_ISH_SD_EEEEESJ_SK_SJ_SK_NS1I_6fusion15FusionCallbacksIS1M_NS1S_17LinearCombinationISJ_fSJ_fLNS_15FloatRoundStyleE2EEES1O_S1R_JEEENS4_5SM1004TMEM4LOAD26SM100_TMEM_LOAD_32dp32b64xENS4_13SM90_TMA_LOADES1F_NS4_39AutoVectorizingCopyWithAssumedAlignmentILi128EEENS4_14SM90_TMA_STOREES1F_S24_S24_EEEvvEEEEvNT_6ParamsE)
        .other          _ZN7cutlass13device_kernelINS_4gemm6kernel13GemmUniversalIN4cute5tupleIJiiiiEEENS1_10collective13CollectiveMmaINS1_35MainloopSm100TmaUmmaWarpSpecializedILi11ELi2ELi2ENS5_IJNS4_1CILi4EEENSA_ILi2EEENSA_ILi1EEEEEEEENS5_IJNSA_ILi256EEESG_NSA_ILi64EEEEEENS_12float_e4m3_tENS5_IJlSD_lEEESJ_SK_NS4_8TiledMMAINS4_8MMA_AtomIJNS4_10MMA_TraitsINS4_25SM100_MMA_F8F6F4_2x1SM_SSEJSJ_SJ_fSG_SG_NS4_17integral_constantINS4_4UMMA5MajorELSR_0EEESS_NSP_INSQ_7ScaleInELST_0EEESU_EEEEEENS4_6LayoutINS5_IJSD_SD_SD_EEENS5_IJNSA_ILi0EEESZ_SZ_EEEEENS5_IJNS4_10UnderscoreES12_S12_EEEEENS4_28SM100_TMA_2SM_LOAD_MULTICASTENS4_14ComposedLayoutINS4_7SwizzleILi2ELi4ELi3EEENS4_18smem_ptr_flag_bitsILi8EEENSX_INS5_IJNSA_ILi8EEESH_EEENS5_IJSH_SD_EEEEEEEvNS4_8identityES15_S1F_vS1G_EENS_8epilogue10collective18CollectiveEpilogueINS1I_23Sm100TmaWarpSpecializedILi4ELi2ELi64ELb0ELb0EEEJNS5_IJNSA_ILi128EEESG_SH_EEENS5_IJNSX_IS1N_SD_EENSX_ISH_SD_EEEEESJ_SK_SJ_SK_NS1I_6fusion15FusionCallbacksIS1M_NS1S_17LinearCombinationISJ_fSJ_fLNS_15FloatRoundStyleE2EEES1O_S1R_JEEENS4_5SM1004TMEM4LOAD26SM100_TMEM_LOAD_32dp32b64xENS4_13SM90_TMA_LOADES1F_NS4_39AutoVectorizingCopyWithAssumedAlignmentILi128EEENS4_14SM90_TMA_STOREES1F_S24_S24_EEEvvEEEEvNT_6ParamsE,@"STO_CUDA_ENTRY STV_DEFAULT"
_ZN7cutlass13device_kernelINS_4gemm6kernel13GemmUniversalIN4cute5tupleIJiiiiEEENS1_10collective13CollectiveMmaINS1_35MainloopSm100TmaUmmaWarpSpecializedILi11ELi2ELi2ENS5_IJNS4_1CILi4EEENSA_ILi2EEENSA_ILi1EEEEEEEENS5_IJNSA_ILi256EEESG_NSA_ILi64EEEEEENS_12float_e4m3_tENS5_IJlSD_lEEESJ_SK_NS4_8TiledMMAINS4_8MMA_AtomIJNS4_10MMA_TraitsINS4_25SM100_MMA_F8F6F4_2x1SM_SSEJSJ_SJ_fSG_SG_NS4_17integral_constantINS4_4UMMA5MajorELSR_0EEESS_NSP_INSQ_7ScaleInELST_0EEESU_EEEEEENS4_6LayoutINS5_IJSD_SD_SD_EEENS5_IJNSA_ILi0EEESZ_SZ_EEEEENS5_IJNS4_10UnderscoreES12_S12_EEEEENS4_28SM100_TMA_2SM_LOAD_MULTICASTENS4_14ComposedLayoutINS4_7SwizzleILi2ELi4ELi3EEENS4_18smem_ptr_flag_bitsILi8EEENSX_INS5_IJNSA_ILi8EEESH_EEENS5_IJSH_SD_EEEEEEEvNS4_8identityES15_S1F_vS1G_EENS_8epilogue10collective18CollectiveEpilogueINS1I_23Sm100TmaWarpSpecializedILi4ELi2ELi64ELb0ELb0EEEJNS5_IJNSA_ILi128EEESG_SH_EEENS5_IJNSX_IS1N_SD_EENSX_ISH_SD_EEEEESJ_SK_SJ_SK_NS1I_6fusion15FusionCallbacksIS1M_NS1S_17LinearCombinationISJ_fSJ_fLNS_15FloatRoundStyleE2EEES1O_S1R_JEEENS4_5SM1004TMEM4LOAD26SM100_TMEM_LOAD_32dp32b64xENS4_13SM90_TMA_LOADES1F_NS4_39AutoVectorizingCopyWithAssumedAlignmentILi128EEENS4_14SM90_TMA_STOREES1F_S24_S24_EEEvvEEEEvNT_6ParamsE:
[----:B------:R-:W1:Y:S01]  /*0000*/  LDC R1, c[0x0][0x37c] ;  /* 0x0000df00ff017b82 */ /* 0x000e620000000800 */
[----:B------:R-:W2:Y:S01]  /*0010*/  S2R R174, SR_TID.X ;  /* 0x0000000000ae7919 */ /* 0x000ea20000002100 */
[----:B------:R-:W3:Y:S06]  /*0020*/  LDCU.64 UR8, c[0x0][0x890] ;  /* 0x00011200ff0877ac */ /* 0x000eec0008000a00 */
[----:B------:R-:W4:Y:S01]  /*0030*/  S2UR UR45, SR_CgaCtaId ;  /* 0x00000000002d79c3 */ /* 0x000f220000008800 */
[----:B------:R-:W-:Y:S02]  /*0040*/  PRMT R162, RZ, 0x7610, R162 ;  /* 0x00007610ffa27816 */ /* 0x000fe400000000a2 */
[----:B------:R-:W-:-:S02]  /*0050*/  ELECT P0, URZ, PT ;  /* 0x0000000000ff782f */ /* 0x000fc40003800000 */
[----:B---3--:R-:W-:-:S04]  /*0060*/  ISETP.NE.U32.AND P1, PT, RZ, UR8, PT ;  /* 0x00000008ff007c0c */ /* 0x008fc8000bf25070 */
[----:B------:R-:W-:Y:S01]  /*0070*/  ISETP.NE.AND.EX P2, PT, RZ, UR9, PT, P1 ;  /* 0x00000009ff007c0c */ /* 0x000fe2000bf45310 */
[----:B----4-:R-:W-:Y:S02]  /*0080*/  ULOP3.LUT UR34, UR45, 0x1, URZ, 0xc0, !UPT ;  /* 0x000000012d227892 */ /* 0x010fe4000f8ec0ff */
[----:B------:R-:W-:Y:S01]  /*0090*/  ULOP3.LUT UR33, UR45, 0x1, URZ, 0x3c, !UPT ;  /* 0x000000012d217892 */ /* 0x000fe2000f8e3cff */
[----:B--2---:R-:W-:-:S05]  /*00a0*/  SHF.R.U32.HI R163, RZ, 0x5, R174 ;  /* 0x00000005ffa37819 */ /* 0x004fca00000116ae */
[----:B------:R-:W2:Y:S02]  /*00b0*/  SHFL.IDX PT, R0, R163, RZ, 0x1f ;  /* 0x00001fffa3007589 */ /* 0x000ea400000e0000 */
[----:B--2---:R-:W-:Y:S02]  /*00c0*/  R2UR UR25, R0 ;  /* 0x00000000001972ca */ /* 0x004fe400000e0000 */
[----:B-1----:R-:W-:Y:S05]  /*00d0*/  @P2 BRA `(.L_x_0) ;  /* 0x0000000000302947 */ /* 0x002fea0003800000 */
[----:B------:R-:W1:Y:S02]  /*00e0*/  LDCU.64 UR4, c[0x0][0x888] ;  /* 0x00011100ff0477ac */ /* 0x000e640008000a00 */
[----:B-1----:R-:W-:-:S04]  /*00f0*/  UISETP.NE.U32.AND UP0, UPT, UR4, URZ, UPT ;  /* 0x000000ff0400728c */ /* 0x002fc8000bf05070 */
[----:B------:R-:W-:-:S09]  /*0100*/  UISETP.NE.AND.EX UP0, UPT, UR5, URZ, UPT, UP0 ;  /* 0x000000ff0500728c */ /* 0x000fd2000bf05300 */
[----:B------:R-:W-:Y:S05]  /*0110*/  BRA.U !UP0, `(.L_x_1) ;  /* 0x0000000108147547 */ /* 0x000fea000b800000 */
[----:B------:R-:W1:Y:S01]  /*0120*/  LDC.64 R2, c[0x0][0x888] ;  /* 0x00022200ff027b82 */ /* 0x000e620000000a00 */
[----:B------:R-:W1:Y:S02]  /*0130*/  LDCU.64 UR4, c[0x0][0x358] ;  /* 0x00006b00ff0477ac */ /* 0x000e640008000a00 */
[----:B-1----:R1:W5:Y:S01]  /*0140*/  LDG.E R73, desc[UR4][R2.64] ;  /* 0x0000000402497981 */ /* 0x002362000c1e1900 */
[----:B------:R-:W-:Y:S01]  /*0150*/  HFMA2 R162, -RZ, RZ, 0, 5.9604644775390625e-08 ;  /* 0x00000001ffa27431 */ /* 0x000fe200000001ff */
[----:B------:R-:W-:Y:S05]  /*0160*/  BRA `(.L_x_0) ;  /* 0x00000000000c7947 */ /* 0x000fea0003800000 */
.L_x_1:
[----:B------:R-:W1:Y:S01]  /*0170*/  LDCU UR4, c[0x0][0x880] ;  /* 0x00011000ff0477ac */ /* 0x000e620008000800 */
[----:B------:R-:W-:Y:S01]  /*0180*/  HFMA2 R162, -RZ, RZ, 0, 5.9604644775390625e-08 ;  /* 0x00000001ffa27431 */ /* 0x000fe200000001ff */
[----:B-1----:R-:W-:-:S07]  /*0190*/  MOV R73, UR4 ;  /* 0x0000000400497c02 */ /* 0x002fce0008000f00 */
.L_x_0:
[----:B------:R-:W2:Y:S02]  /*01a0*/  LDCU.64 UR4, c[0x0][0x8b0] ;  /* 0x00011600ff0477ac */ /* 0x000ea40008000a00 */
[----:B--2---:R-:W-:-:S04]  /*01b0*/  UISETP.NE.U32.AND UP0, UPT, UR4, URZ, UPT ;  /* 0x000000ff0400728c */ /* 0x004fc8000bf05070 */
[----:B------:R-:W-:-:S09]  /*01c0*/  UISETP.NE.AND.EX UP0, UPT, UR5, URZ, UPT, UP0 ;  /* 0x000000ff0500728c */ /* 0x000fd2000bf05300 */
[----:B------:R-:W-:Y:S05]  /*01d0*/  BRA.U UP0, `(.L_x_2) ;  /* 0x0000000100287547 */ /* 0x000fea000b800000 */
[----:B------:R-:W2:Y:S02]  /*01e0*/  LDCU.64 UR4, c[0x0][0x8a8] ;  /* 0x00011500ff0477ac */ /* 0x000ea40008000a00 */
[----:B--2---:R-:W-:-:S04]  /*01f0*/  UISETP.NE.U32.AND UP0, UPT, UR4, URZ, UPT ;  /* 0x000000ff0400728c */ /* 0x004fc8000bf05070 */
[----:B------:R-:W-:-:S09]  /*0200*/  UISETP.NE.AND.EX UP0, UPT, UR5, URZ, UPT, UP0 ;  /* 0x000000ff0500728c */ /* 0x000fd2000bf05300 */
[----:B------:R-:W-:Y:S05]  /*0210*/  BRA.U !UP0, `(.L_x_3) ;  /* 0x0000000108107547 */ /* 0x000fea000b800000 */
[----:B------:R-:W2:Y:S01]  /*0220*/  LDC.64 R70, c[0x0][0x8a8] ;  /* 0x00022a00ff467b82 */ /* 0x000ea20000000a00 */
[----:B------:R-:W2:Y:S02]  /*0230*/  LDCU.64 UR4, c[0x0][0x358] ;  /* 0x00006b00ff0477ac */ /* 0x000ea40008000a00 */
[----:B--2---:R2:W5:Y:S01]  /*0240*/  LDG.E R70, desc[UR4][R70.64] ;  /* 0x0000000446467981 */ /* 0x004562000c1e1900 */
[----:B------:R-:W-:Y:S05]  /*0250*/  BRA `(.L_x_2) ;  /* 0x0000000000087947 */ /* 0x000fea0003800000 */
.L_x_3:
[----:B------:R-:W2:Y:S02]  /*0260*/  LDCU UR4, c[0x0][0x8a0] ;  /* 0x00011400ff0477ac */ /* 0x000ea40008000800 */
[----:B--2---:R-:W-:Y:S02]  /*0270*/  MOV R70, UR4 ;  /* 0x0000000400467c02 */ /* 0x004fe40008000f00 */
.L_x_2:
[----:B------:R-:W-:Y:S01]  /*0280*/  IMAD.U32 R0, RZ, RZ, UR25 ;  /* 0x00000019ff007e24 */ /* 0x000fe2000f8e00ff */
[----:B------:R-:W-:Y:S04]  /*0290*/  BSSY.RECONVERGENT B0, `(.L_x_4) ;  /* 0x000000c000007945 */ /* 0x000fe80003800200 */
[C---:B------:R-:W-:Y:S02]  /*02a0*/  ISETP.NE.OR P3, PT, R0.reuse, 0x1, !P0 ;  /* 0x000000010000780c */ /* 0x040fe40004765670 */
[----:B------:R-:W-:-:S11]  /*02b0*/  ISETP.NE.OR P2, PT, R0, 0x3, !P0 ;  /* 0x000000030000780c */ /* 0x000fd60004745670 */
[----:B------:R-:W-:Y:S05]  /*02c0*/  @P3 BRA `(.L_x_5) ;  /* 0x0000000000203947 */ /* 0x000fea0003800000 */
[----:B------:R-:W3:Y:S02]  /*02d0*/  LDCU.64 UR4, c[0x0][0x348] ;  /* 0x00006900ff0477ac */ /* 0x000ee40008000a00 */
[----:B---3--:R-:W-:Y:S02]  /*02e0*/  UIADD3 UR6, UP1, UPT, UR4, 0x80, URZ ;  /* 0x0000008004067890 */ /* 0x008fe4000ff3e0ff */
[----:B------:R-:W-:Y:S02]  /*02f0*/  UIADD3 UR4, UP0, UPT, UR4, 0x180, URZ ;  /* 0x0000018004047890 */ /* 0x000fe4000ff1e0ff */
[----:B------:R-:W-:Y:S02]  /*0300*/  UIADD3.X UR7, UPT, UPT, URZ, UR5, URZ, UP1, !UPT ;  /* 0x00000005ff077290 */ /* 0x000fe40008ffe4ff */
[----:B------:R-:W-:-:S07]  /*0310*/  UIADD3.X UR5, UPT, UPT, URZ, UR5, URZ, UP0, !UPT ;  /* 0x00000005ff057290 */ /* 0x000fce00087fe4ff */
[----:B------:R3:W-:Y:S02]  /*0320*/  UTMACCTL.PF [UR6] ;  /* 0x00000000060079b9 */ /* 0x0007e40008040000 */
[----:B------:R3:W-:Y:S02]  /*0330*/  UTMACCTL.PF [UR4] ;  /* 0x00000000040079b9 */ /* 0x0007e40008040000 */
[----:B---3--:R-:W-:Y:S01]  /*0340*/  NOP ;  /* 0x0000000000007918 */ /* 0x008fe20000000000 */
.L_x_5:
[----:B------:R-:W-:Y:S05]  /*0350*/  BSYNC.RECONVERGENT B0 ;  /* 0x0000000000007941 */ /* 0x000fea0003800200 */
.L_x_4:
[----:B------:R-:W-:Y:S04]  /*0360*/  BSSY.RECONVERGENT B0, `(.L_x_6) ;  /* 0x000000a000007945 */ /* 0x000fe80003800200 */
        /* <DEDUP_REMOVED lines=9> */
.L_x_7:
[----:B------:R-:W-:Y:S05]  /*0400*/  BSYNC.RECONVERGENT B0 ;  /* 0x0000000000007941 */ /* 0x000fea0003800200 */
.L_x_6:
[----:B------:R-:W3:Y:S01]  /*0410*/  LDCU.64 UR4, c[0x0][0x888] ;  /* 0x00011100ff0477ac */ /* 0x000ee20008000a00 */
[----:B------:R-:W-:Y:S01]  /*0420*/  ISETP.NE.AND.EX P1, PT, RZ, UR9, PT, P1 ;  /* 0x00000009ff007c0c */ /* 0x000fe2000bf25310 */
[----:B------:R-:W-:Y:S01]  /*0430*/  UPLOP3.LUT UP5, UPT, UPT, UPT, UPT, 0x80, 0x8 ;  /* 0x000000000008789c */ /* 0x000fe20003faf070 */
[----:B---3--:R-:W-:-:S04]  /*0440*/  ISETP.NE.U32.AND P2, PT, RZ, UR4, PT ;  /* 0x00000004ff007c0c */ /* 0x008fc8000bf45070 */
[----:B------:R-:W-:-:S13]  /*0450*/  ISETP.NE.AND.EX P2, PT, RZ, UR5, PT, P2 ;  /* 0x00000005ff007c0c */ /* 0x000fda000bf45320 */
[----:B------:R-:W-:Y:S05]  /*0460*/  @P2 BRA P1, `(.L_x_8) ;  /* 0x0000000000282947 */ /* 0x000fea0000800000 */
[----:B------:R-:W-:Y:S01]  /*0470*/  UISETP.NE.U32.AND UP0, UPT, UR8, URZ, UPT ;  /* 0x000000ff0800728c */ /* 0x000fe2000bf05070 */
[----:B-----5:R-:W-:Y:S01]  /*0480*/  FSETP.NEU.AND P1, PT, R73, RZ, PT ;  /* 0x000000ff4900720b */ /* 0x020fe20003f2d000 */
[----:B------:R-:W-:Y:S02]  /*0490*/  UISETP.NE.U32.AND UP2, UPT, UR4, URZ, UPT ;  /* 0x000000ff0400728c */ /* 0x000fe4000bf45070 */
[----:B------:R-:W-:Y:S02]  /*04a0*/  UISETP.NE.AND.EX UP1, UPT, UR9, URZ, UPT, UP0 ;  /* 0x000000ff0900728c */ /* 0x000fe4000bf25300 */
[----:B------:R-:W-:-:S04]  /*04b0*/  UISETP.NE.AND.EX UP0, UPT, UR5, URZ, UPT, UP2 ;  /* 0x000000ff0500728c */ /* 0x000fc8000bf05320 */
[----:B------:R-:W-:-:S04]  /*04c0*/  USEL UR4, URZ, 0xffffffff, UP0 ;  /* 0xffffffffff047887 */ /* 0x000fc80008000000 */
[----:B------:R-:W-:Y:S01]  /*04d0*/  VOTEU.ANY UP0, P1 ;  /* 0x0000000000ff7886 */ /* 0x000fe20000800100 */
[----:B------:R-:W-:-:S04]  /*04e0*/  @!UP1 USEL UR4, URZ, 0xffffffff, UP0 ;  /* 0xffffffffff049887 */ /* 0x000fc80008000000 */
[----:B------:R-:W-:-:S04]  /*04f0*/  ULOP3.LUT UR4, UR4, 0x1, URZ, 0xc0, !UPT ;  /* 0x0000000104047892 */ /* 0x000fc8000f8ec0ff */
[----:B------:R-:W-:-:S11]  /*0500*/  UISETP.NE.U32.AND UP5, UPT, UR4, 0x1, UPT ;  /* 0x000000010400788c */ /* 0x000fd6000bfa5070 */
.L_x_8:
[----:B------:R-:W3:Y:S01]  /*0510*/  SHFL.IDX PT, R0, R163, RZ, 0x1f ;  /* 0x00001fffa3007589 */ /* 0x000ee200000e0000 */
[----:B------:R-:W-:-:S04]  /*0520*/  UISETP.NE.AND UP0, UPT, UR25, 0x2, UPT ;  /* 0x000000021900788c */ /* 0x000fc8000bf05270 */
[----:B------:R-:W-:Y:S02]  /*0530*/  UISETP.EQ.AND UP1, UPT, UR34, URZ, !UP0 ;  /* 0x000000ff2200728c */ /* 0x000fe4000c722270 */
[----:B------:R-:W-:-:S04]  /*0540*/  USEL UR44, URZ, 0x1, UP0 ;  /* 0x00000001ff2c7887 */ /* 0x000fc80008000000 */
[----:B------:R-:W-:Y:S02]  /*0550*/  PLOP3.LUT P3, PT, P0, PT, UP1, 0x80, 0x8 ;  /* 0x000000000008781c */ /* 0x000fe4000076f018 */
[----:B---3--:R-:W-:-:S13]  /*0560*/  ISETP.NE.AND P1, PT, R0, RZ, PT ;  /* 0x000000ff0000720c */ /* 0x008fda0003f25270 */
[----:B------:R-:W-:Y:S05]  /*0570*/  @P1 BRA `(.L_x_9) ;  /* 0x0000000000981947 */ /* 0x000fea0003800000 */
[----:B------:R-:W-:Y:S01]  /*0580*/  ELECT P1, URZ, PT ;  /* 0x0000000000ff782f */ /* 0x000fe20003820000 */
[----:B------:R-:W-:-:S12]  /*0590*/  BSSY.RECONVERGENT B0, `(.L_x_9) ;  /* 0x0000024000007945 */ /* 0x000fd80003800200 */
[----:B------:R-:W-:Y:S05]  /*05a0*/  @!P1 BRA `(.L_x_10) ;  /* 0x0000000000889947 */ /* 0x000fea0003800000 */
[----:B------:R-:W-:Y:S01]  /*05b0*/  UMOV UR4, 0x400 ;  /* 0x0000040000047882 */ /* 0x000fe20000000000 */
[----:B------:R-:W-:Y:S01]  /*05c0*/  UMOV UR8, 0x1 ;  /* 0x0000000100087882 */ /* 0x000fe20000000000 */
[----:B------:R-:W-:Y:S01]  /*05d0*/  UMOV UR6, 0x3 ;  /* 0x0000000300067882 */ /* 0x000fe20000000000 */
[----:B------:R-:W-:Y:S02]  /*05e0*/  ULEA UR4, UR45, UR4, 0x18 ;  /* 0x000000042d047291 */ /* 0x000fe4000f8ec0ff */
[----:B------:R-:W-:-:S04]  /*05f0*/  UIADD3 UR8, UPT, UPT, -UR8, 0x100000, URZ ;  /* 0x0010000008087890 */ /* 0x000fc8000fffe1ff */
[----:B------:R-:W-:Y:S02]  /*0600*/  USHF.L.U32 UR9, UR8, 0xb, URZ ;  /* 0x0000000b08097899 */ /* 0x000fe400080006ff */
[----:B------:R-:W-:Y:S02]  /*0610*/  USHF.L.U32 UR8, UR8, 0x1, URZ ;  /* 0x0000000108087899 */ /* 0x000fe400080006ff */
[----:B------:R-:W-:-:S04]  /*0620*/  UIADD3 UR6, UPT, UPT, -UR6, 0x100000, URZ ;  /* 0x0010000006067890 */ /* 0x000fc8000fffe1ff */
[----:B------:R-:W-:Y:S02]  /*0630*/  USHF.L.U32 UR7, UR6, 0xb, URZ ;  /* 0x0000000b06077899 */ /* 0x000fe400080006ff */
[----:B------:R-:W-:Y:S01]  /*0640*/  USHF.L.U32 UR6, UR6, 0x1, URZ ;  /* 0x0000000106067899 */ /* 0x000fe200080006ff */
[----:B------:R-:W3:Y:S03]  /*0650*/  FENCE.VIEW.ASYNC.S ;  /* 0x00000000000073c6 */ /* 0x000ee60000000000 */
[----:B---3--:R3:W4:Y:S08]  /*0660*/  SYNCS.EXCH.64 URZ, [UR4], UR8 ;  /* 0x0000000804ff75b2 */ /* 0x0087300008000100 */
[----:B------:R3:W1:Y:S01]  /*0670*/  SYNCS.EXCH.64 URZ, [UR4+0x58], UR6 ;  /* 0x0000580604ff75b2 */ /* 0x0006620008000100 */
        /* <DEDUP_REMOVED lines=19> */
[----:B------:R3:W1:Y:S02]  /*07b0*/  SYNCS.EXCH.64 URZ, [UR4+0xa8], UR6 ;  /* 0x0000a80604ff75b2 */ /* 0x0006640008000100 */
[----:B---34-:R-:W-:Y:S01]  /*07c0*/  NOP ;  /* 0x0000000000007918 */ /* 0x018fe20000000000 */
.L_x_10:
[----:B------:R-:W-:Y:S05]  /*07d0*/  BSYNC.RECONVERGENT B0 ;  /* 0x0000000000007941 */ /* 0x000fea0003800200 */
.L_x_9:
[----:B------:R-:W3:Y:S01]  /*07e0*/  SHFL.IDX PT, R0, R163, RZ, 0x1f ;  /* 0x00001fffa3007589 */ /* 0x000ee200000e0000 */
[----:B------:R-:W-:Y:S01]  /*07f0*/  NOP ;  /* 0x0000000000007918 */ /* 0x000fe20000000000 */
[----:B---3--:R-:W-:-:S13]  /*0800*/  ISETP.NE.AND P1, PT, R0, 0x1, PT ;  /* 0x000000010000780c */ /* 0x008fda0003f25270 */
[----:B------:R-:W-:Y:S05]  /*0810*/  @P1 BRA `(.L_x_11) ;  /* 0x0000000000541947 */ /* 0x000fea0003800000 */
        /* <DEDUP_REMOVED lines=10> */
[----:B------:R-:W-:Y:S01]  /*08c0*/  ELECT P1, URZ, PT ;  /* 0x0000000000ff782f */ /* 0x000fe20003820000 */
[----:B------:R-:W3:Y:S02]  /*08d0*/  FENCE.VIEW.ASYNC.S ;  /* 0x00000000000073c6 */ /* 0x000ee40000000000 */
[----:B---3--:R3:W4:Y:S08]  /*08e0*/  SYNCS.EXCH.64 URZ, [UR4+0xb0], UR8 ;  /* 0x0000b00804ff75b2 */ /* 0x0087300008000100 */
[----:B------:R3:W1:Y:S01]  /*08f0*/  SYNCS.EXCH.64 URZ, [UR4+0xd0], UR6 ;  /* 0x0000d00604ff75b2 */ /* 0x0006620008000100 */
[----:B------:R3:W1:Y:S01]  /*0900*/  SYNCS.EXCH.64 URZ, [UR4+0xb8], UR8 ;  /* 0x0000b80804ff75b2 */ /* 0x0006620008000100 */
[----:B------:R3:W1:Y:S01]  /*0910*/  SYNCS.EXCH.64 URZ, [UR4+0xd8], UR6 ;  /* 0x0000d80604ff75b2 */ /* 0x0006620008000100 */
[----:B------:R3:W1:Y:S01]  /*0920*/  SYNCS.EXCH.64 URZ, [UR4+0xc0], UR8 ;  /* 0x0000c00804ff75b2 */ /* 0x0006620008000100 */
[----:B------:R3:W1:Y:S01]  /*0930*/  SYNCS.EXCH.64 URZ, [UR4+0xe0], UR6 ;  /* 0x0000e00604ff75b2 */ /* 0x0006620008000100 */
[----:B------:R3:W1:Y:S01]  /*0940*/  SYNCS.EXCH.64 URZ, [UR4+0xc8], UR8 ;  /* 0x0000c80804ff75b2 */ /* 0x0006620008000100 */
[----:B------:R3:W1:Y:S01]  /*0950*/  SYNCS.EXCH.64 URZ, [UR4+0xe8], UR6 ;  /* 0x0000e80604ff75b2 */ /* 0x0006620008000100 */
[----:B------:R-:W-:Y:S01]  /*0960*/  NOP ;  /* 0x0000000000007918 */ /* 0x000fe20000000000 */
.L_x_11:
[----:B------:R-:W2:Y:S01]  /*0970*/  SHFL.IDX PT, R0, R163, RZ, 0x1f ;  /* 0x00001fffa3007589 */ /* 0x000ea200000e0000 */
[----:B------:R-:W-:Y:S01]  /*0980*/  NOP ;  /* 0x0000000000007918 */ /* 0x000fe20000000000 */
[----:B--2---:R-:W-:-:S13]  /*0990*/  ISETP.NE.AND P1, PT, R0, 0x3, PT ;  /* 0x000000030000780c */ /* 0x004fda0003f25270 */
[----:B------:R-:W-:Y:S05]  /*09a0*/  @P1 BRA `(.L_x_12) ;  /* 0x00000000002c1947 */ /* 0x000fea0003800000 */
[----:B---3--:R-:W-:Y:S01]  /*09b0*/  UMOV UR6, 0x400 ;  /* 0x0000040000067882 */ /* 0x008fe20000000000 */
[----:B------:R-:W-:Y:S01]  /*09c0*/  UMOV UR4, 0x20 ;  /* 0x0000002000047882 */ /* 0x000fe20000000000 */
[----:B------:R-:W-:Y:S02]  /*09d0*/  ULEA UR6, UR45, UR6, 0x18 ;  /* 0x000000062d067291 */ /* 0x000fe4000f8ec0ff */
[----:B------:R-:W-:-:S04]  /*09e0*/  UIADD3 UR4, UPT, UPT, -UR4, 0x100000, URZ ;  /* 0x0010000004047890 */ /* 0x000fc8000fffe1ff */
[----:B------:R-:W-:Y:S02]  /*09f0*/  USHF.L.U32 UR5, UR4, 0xb, URZ ;  /* 0x0000000b04057899 */ /* 0x000fe400080006ff */
[----:B------:R-:W-:Y:S01]  /*0a00*/  USHF.L.U32 UR4, UR4, 0x1, URZ ;  /* 0x0000000104047899 */ /* 0x000fe200080006ff */
[----:B------:R-:W-:Y:S01]  /*0a10*/  ELECT P1, URZ, PT ;  /* 0x0000000000ff782f */ /* 0x000fe20003820000 */
[----:B------:R-:W2:Y:S10]  /*0a20*/  FENCE.VIEW.ASYNC.S ;  /* 0x00000000000073c6 */ /* 0x000eb40000000000 */
[----:B--2---:R2:W3:Y:S01]  /*0a30*/  SYNCS.EXCH.64 URZ, [UR6+0xf0], UR4 ;  /* 0x0000f00406ff75b2 */ /* 0x0044e20008000100 */
[----:B------:R2:W1:Y:S01]  /*0a40*/  SYNCS.EXCH.64 URZ, [UR6+0xf8], UR4 ;  /* 0x0000f80406ff75b2 */ /* 0x0004620008000100 */
[----:B------:R-:W-:Y:S01]  /*0a50*/  NOP ;  /* 0x0000000000007918 */ /* 0x000fe20000000000 */
.L_x_12:
[----:B------:R-:W4:Y:S01]  /*0a60*/  SHFL.IDX PT, R0, R163, RZ, 0x1f ;  /* 0x00001fffa3007589 */ /* 0x000f2200000e0000 */
[----:B------:R-:W-:Y:S01]  /*0a70*/  NOP ;  /* 0x0000000000007918 */ /* 0x000fe20000000000 */
[----:B----4-:R-:W-:-:S13]  /*0a80*/  ISETP.NE.AND P1, PT, R0, 0x4, PT ;  /* 0x000000040000780c */ /* 0x010fda0003f25270 */
[----:B------:R-:W-:Y:S05]  /*0a90*/  @P1 BRA `(.L_x_13) ;  /* 0x0000000000481947 */ /* 0x000fea0003800000 */
[----:B--23--:R-:W-:Y:S01]  /*0aa0*/  UMOV UR4, 0x720 ;  /* 0x0000072000047882 */ /* 0x00cfe20000000000 */
[----:B------:R-:W-:Y:S01]  /*0ab0*/  UMOV UR6, 0x400 ;  /* 0x0000040000067882 */ /* 0x000fe20000000000 */
[----:B------:R-:W-:Y:S01]  /*0ac0*/  USEL UR4, UR4, 0x620, UP5 ;  /* 0x0000062004047887 */ /* 0x000fe2000a800000 */
        /* <DEDUP_REMOVED lines=9> */
[----:B------:R-:W2:Y:S02]  /*0b60*/  FENCE.VIEW.ASYNC.S ;  /* 0x00000000000073c6 */ /* 0x000ea40000000000 */
[----:B--2---:R4:W2:Y:S08]  /*0b70*/  SYNCS.EXCH.64 URZ, [UR6+0x100], UR8 ;  /* 0x0001000806ff75b2 */ /* 0x0048b00008000100 */
[----:B------:R4:W3:Y:S01]  /*0b80*/  SYNCS.EXCH.64 URZ, [UR6+0x110], UR4 ;  /* 0x0001100406ff75b2 */ /* 0x0008e20008000100 */
[----:B------:R4:W1:Y:S01]  /*0b90*/  SYNCS.EXCH.64 URZ, [UR6+0x108], UR8 ;  /* 0x0001080806ff75b2 */ /* 0x0008620008000100 */
[----:B------:R4:W1:Y:S02]  /*0ba0*/  SYNCS.EXCH.64 URZ, [UR6+0x118], UR4 ;  /* 0x0001180406ff75b2 */ /* 0x0008640008000100 */
[----:B----4-:R-:W-:Y:S01]  /*0bb0*/  NOP ;  /* 0x0000000000007918 */ /* 0x010fe20000000000 */
.L_x_13:
[----:B------:R-:W4:Y:S01]  /*0bc0*/  SHFL.IDX PT, R0, R163, RZ, 0x1f ;  /* 0x00001fffa3007589 */ /* 0x000f2200000e0000 */
[----:B------:R-:W-:Y:S01]  /*0bd0*/  NOP ;  /* 0x0000000000007918 */ /* 0x000fe20000000000 */
[----:B----4-:R-:W-:-:S13]  /*0be0*/  ISETP.NE.AND P1, PT, R0, 0x5, PT ;  /* 0x000000050000780c */ /* 0x010fda0003f25270 */
[----:B------:R-:W-:Y:S05]  /*0bf0*/  @P1 BRA `(.L_x_14) ;  /* 0x0000000000441947 */ /* 0x000fea0003800000 */
[----:B--23--:R-:W-:Y:S01]  /*0c00*/  UMOV UR4, 0x400 ;  /* 0x0000040000047882 */ /* 0x00cfe20000000000 */
        /* <DEDUP_REMOVED lines=16> */
.L_x_14:
[----:B------:R-:W4:Y:S01]  /*0d10*/  SHFL.IDX PT, R0, R163, RZ, 0x1f ;  /* 0x00001fffa3007589 */ /* 0x000f2200000e0000 */
[----:B------:R-:W-:Y:S01]  /*0d20*/  ISETP.NE.OR P0, PT, RZ, UR25, !P0 ;  /* 0x00000019ff007c0c */ /* 0x000fe2000c705670 */
[----:B------:R-:W-:Y:S01]  /*0d30*/  NOP ;  /* 0x0000000000007918 */ /* 0x000fe20000000000 */
[----:B----4-:R-:W-:-:S13]  /*0d40*/  ISETP.NE.AND P1, PT, R0, 0x3, PT ;  /* 0x000000030000780c */ /* 0x010fda0003f25270 */
[----:B------:R-:W-:Y:S05]  /*0d50*/  @P1 BRA `(.L_x_15) ;  /* 0x0000000000341947 */ /* 0x000fea0003800000 */
[----:B--23--:R-:W-:Y:S01]  /*0d60*/  UMOV UR4, 0x400 ;  /* 0x0000040000047882 */ /* 0x00cfe20000000000 */
[----:B------:R-:W-:Y:S01]  /*0d70*/  UMOV UR6, 0x20 ;  /* 0x0000002000067882 */ /* 0x000fe20000000000 */
[----:B------:R-:W-:Y:S02]  /*0d80*/  ULEA UR4, UR45, UR4, 0x18 ;  /* 0x000000042d047291 */ /* 0x000fe4000f8ec0ff */
[----:B------:R-:W-:-:S04]  /*0d90*/  UIADD3 UR6, UPT, UPT, -UR6, 0x100000, URZ ;  /* 0x0010000006067890 */ /* 0x000fc8000fffe1ff */
[----:B------:R-:W-:Y:S02]  /*0da0*/  USHF.L.U32 UR7, UR6, 0xb, URZ ;  /* 0x0000000b06077899 */ /* 0x000fe400080006ff */
[----:B------:R-:W-:Y:S01]  /*0db0*/  USHF.L.U32 UR6, UR6, 0x1, URZ ;  /* 0x0000000106067899 */ /* 0x000fe200080006ff */
[----:B------:R-:W-:Y:S01]  /*0dc0*/  ELECT P1, URZ, PT ;  /* 0x0000000000ff782f */ /* 0x000fe20003820000 */
[----:B------:R-:W2:Y:S10]  /*0dd0*/  FENCE.VIEW.ASYNC.S ;  /* 0x00000000000073c6 */ /* 0x000eb40000000000 */
[----:B--2---:R4:W2:Y:S01]  /*0de0*/  SYNCS.EXCH.64 URZ, [UR4+0x140], UR6 ;  /* 0x0001400604ff75b2 */ /* 0x0048a20008000100 */
[----:B------:R4:W3:Y:S01]  /*0df0*/  SYNCS.EXCH.64 URZ, [UR4+0x150], UR6 ;  /* 0x0001500604ff75b2 */ /* 0x0008e20008000100 */
[----:B------:R4:W1:Y:S01]  /*0e00*/  SYNCS.EXCH.64 URZ, [UR4+0x148], UR6 ;  /* 0x0001480604ff75b2 */ /* 0x0008620008000100 */
[----:B------:R4:W1:Y:S02]  /*0e10*/  SYNCS.EXCH.64 URZ, [UR4+0x158], UR6 ;  /* 0x0001580604ff75b2 */ /* 0x0008640008000100 */
[----:B----4-:R-:W-:Y:S01]  /*0e20*/  NOP ;  /* 0x0000000000007918 */ /* 0x010fe20000000000 */
.L_x_15:
[----:B------:R-:W-:Y:S01]  /*0e30*/  VOTEU.ALL UP0, P0 ;  /* 0x0000000000ff7886 */ /* 0x000fe20000000000 */
[----:B--23--:R-:W-:Y:S01]  /*0e40*/  UMOV UR4, 0x20 ;  /* 0x0000002000047882 */ /* 0x00cfe20000000000 */
[----:B------:R-:W2:Y:S01]  /*0e50*/  LDCU UR32, c[0x0][0x36c] ;  /* 0x00006d80ff2077ac */ /* 0x000ea20008000800 */
[----:B------:R-:W-:Y:S01]  /*0e60*/  NOP ;  /* 0x0000000000007918 */ /* 0x000fe20000000000 */
[----:B------:R-:W-:Y:S01]  /*0e70*/  LOP3.LUT R0, R174, 0x1f, RZ, 0xc0, !PT ;  /* 0x0000001fae007812 */ /* 0x000fe200078ec0ff */
[----:B------:R-:W-:Y:S01]  /*0e80*/  @!UP0 UMOV UR6, 0x400 ;  /* 0x0000040000068882 */ /* 0x000fe20000000000 */
[----:B------:R-:W-:-:S04]  /*0e90*/  @!UP0 UIADD3 UR4, UPT, UPT, -UR4, 0x100000, URZ ;  /* 0x0010000004048890 */ /* 0x000fc8000fffe1ff */
[----:B------:R-:W-:Y:S02]  /*0ea0*/  @!UP0 USHF.L.U32 UR5, UR4, 0xb, URZ ;  /* 0x0000000b04058899 */ /* 0x000fe400080006ff */
[----:B------:R-:W-:Y:S02]  /*0eb0*/  @!UP0 USHF.L.U32 UR4, UR4, 0x1, URZ ;  /* 0x0000000104048899 */ /* 0x000fe400080006ff */
[----:B------:R-:W-:Y:S01]  /*0ec0*/  @!UP0 ULEA UR6, UR45, UR6, 0x18 ;  /* 0x000000062d068291 */ /* 0x000fe2000f8ec0ff */
[----:B------:R-:W-:Y:S01]  /*0ed0*/  VOTEU.ALL UP0, P0 ;  /* 0x0000000000ff7886 */ /* 0x000fe20000000000 */
[----:B------:R-:W-:Y:S02]  /*0ee0*/  UISETP.NE.AND UP6, UPT, UR25, URZ, UPT ;  /* 0x000000ff1900728c */ /* 0x000fe4000bfc5270 */
[----:B--2---:R-:W-:Y:S01]  /*0ef0*/  UISETP.EQ.U32.AND UP1, UPT, UR32, 0x1, UPT ;  /* 0x000000012000788c */ /* 0x004fe2000bf22070 */
[----:B------:R-:W2:Y:S07]  /*0f00*/  FENCE.VIEW.ASYNC.S ;  /* 0x00000000000073c6 */ /* 0x000eae0000000000 */
[----:B--2---:R2:W3:Y:S01]  /*0f10*/  @!UP0 SYNCS.EXCH.64 URZ, [UR6+0x160], UR4 ;  /* 0x0001600406ff85b2 */ /* 0x0044e20008000100 */
[----:B------:R-:W-:Y:S05]  /*0f20*/  BRA.U !UP1, `(.L_x_16) ;  /* 0x0000000109087547 */ /* 0x000fea000b800000 */
[----:B-1-3--:R-:W-:Y:S01]  /*0f30*/  UCGABAR_ARV ;  /* 0x00000000000079c7 */ /* 0x00afe20008000000 */
[----:B------:R-:W-:Y:S05]  /*0f40*/  BRA `(.L_x_17) ;  /* 0x0000000000047947 */ /* 0x000fea0003800000 */
.L_x_16:
[----:B-1-3--:R-:W-:Y:S01]  /*0f50*/  NOP ;  /* 0x0000000000007918 */ /* 0x00afe20000000000 */
.L_x_17:
[----:B------:R-:W1:Y:S01]  /*0f60*/  S2UR UR20, SR_CTAID.Y ;  /* 0x00000000001479c3 */ /* 0x000e620000002600 */
[----:B------:R-:W-:-:S05]  /*0f70*/  CS2R.32 R164, SR_CgaSize ;  /* 0x0000000000a47805 */ /* 0x000fca0000008a00 */
[----:B------:R-:W-:-:S05]  /*0f80*/  IMAD R164, R164, -0xa0, RZ ;  /* 0xffffff60a4a47824 */ /* 0x000fca00078e02ff */
[----:B--2---:R-:W-:-:S14]  /*0f90*/  R2UR UR4, R164 ;  /* 0x00000000a40472ca */ /* 0x004fdc00000e0000 */
[----:B------:R-:W2:Y:S01]  /*0fa0*/  LDCU UR4, c[0x0][UR4+0x2b4] ;  /* 0x00005680040477ac */ /* 0x000ea20008000800 */
[----:B------:R-:W-:-:S05]  /*0fb0*/  CS2R.32 R164, SR_CgaSize ;  /* 0x0000000000a47805 */ /* 0x000fca0000008a00 */
[----:B------:R-:W-:-:S05]  /*0fc0*/  IMAD R164, R164, -0xa0, RZ ;  /* 0xffffff60a4a47824 */ /* 0x000fca00078e02ff */
[----:B------:R-:W-:-:S14]  /*0fd0*/  R2UR UR5, R164 ;  /* 0x00000000a40572ca */ /* 0x000fdc00000e0000 */
[----:B------:R-:W3:Y:S01]  /*0fe0*/  LDCU UR5, c[0x0][UR5+0x2b0] ;  /* 0x00005600050577ac */ /* 0x000ee20008000800 */
[----:B------:R-:W4:Y:S01]  /*0ff0*/  S2UR UR30, SR_CTAID.X ;  /* 0x00000000001e79c3 */ /* 0x000f220000002500 */
[----:B------:R-:W-:-:S05]  /*1000*/  CS2R.32 R164, SR_CgaSize ;  /* 0x0000000000a47805 */ /* 0x000fca0000008a00 */
[----:B------:R-:W-:-:S05]  /*1010*/  IMAD R164, R164, -0xa0, RZ ;  /* 0xffffff60a4a47824 */ /* 0x000fca00078e02ff */
[----:B------:R-:W-:-:S14]  /*1020*/  R2UR UR8, R164 ;  /* 0x00000000a40872ca */ /* 0x000fdc00000e0000 */
[----:B------:R-:W3:Y:S01]  /*1030*/  LDCU UR8, c[0x0][UR8+0x2a4] ;  /* 0x00005480080877ac */ /* 0x000ee20008000800 */
[----:B------:R-:W-:-:S05]  /*1040*/  CS2R.32 R164, SR_CgaSize ;  /* 0x0000000000a47805 */ /* 0x000fca0000008a00 */
[----:B------:R-:W-:-:S05]  /*1050*/  IMAD R164, R164, -0xa0, RZ ;  /* 0xffffff60a4a47824 */ /* 0x000fca00078e02ff */
[----:B------:R-:W-:-:S14]  /*1060*/  R2UR UR61, R164 ;  /* 0x00000000a43d72ca */ /* 0x000fdc00000e0000 */
[----:B------:R-:W3:Y:S01]  /*1070*/  LDCU UR61, c[0x0][UR61+0x2a0] ;  /* 0x000054003d3d77ac */ /* 0x000ee20008000800 */
[----:B------:R-:W-:Y:S02]  /*1080*/  USHF.R.U32.HI UR12, URZ, 0x1, UR45 ;  /* 0x00000001ff0c7899 */ /* 0x000fe4000801162d */
[----:B------:R-:W-:Y:S02]  /*1090*/  USHF.R.U32.HI UR11, URZ, 0x2, UR45 ;  /* 0x00000002ff0b7899 */ /* 0x000fe4000801162d */
[----:B------:R-:W-:Y:S02]  /*10a0*/  USHF.L.U32 UR27, UR45, 0xa, URZ ;  /* 0x0000000a2d1b7899 */ /* 0x000fe400080006ff */
[----:B------:R-:W-:Y:S01]  /*10b0*/  USHF.L.U32 UR26, UR45, 0xb, URZ ;  /* 0x0000000b2d1a7899 */ /* 0x000fe200080006ff */
[----:B-1----:R-:W-:Y:S01]  /*10c0*/  I2FP.F32.U32 R2, UR20 ;  /* 0x0000001400027c45 */ /* 0x002fe20008201000 */
[----:B------:R-:W1:Y:S04]  /*10d0*/  LDCU UR28, c[0x0][0xb24] ;  /* 0x00016480ff1c77ac */ /* 0x000e680008000800 */
[----:B--2---:R-:W-:Y:S01]  /*10e0*/  FMUL R2, R2, UR4 ;  /* 0x0000000402027c20 */ /* 0x004fe20008400000 */
[----:B------:R-:W-:Y:S01]  /*10f0*/  ULOP3.LUT UR4, UR34, 0x4, UR45, 0xf8, !UPT ;  /* 0x0000000422047892 */ /* 0x000fe2000f8ef82d */
[----:B----4-:R-:W-:Y:S01]  /*1100*/  I2FP.F32.U32 R3, UR30 ;  /* 0x0000001e00037c45 */ /* 0x010fe20008201000 */
[----:B------:R-:W2:Y:S03]  /*1110*/  LDCU UR42, c[0x0][0xb24] ;  /* 0x00016480ff2a77ac */ /* 0x000ea60008000800 */
[----:B------:R-:W4:Y:S01]  /*1120*/  F2I.U32.TRUNC.NTZ R2, R2 ;  /* 0x0000000200027305 */ /* 0x000f22000020f000 */
[----:B---3--:R-:W-:Y:S01]  /*1130*/  FMUL R3, R3, UR5 ;  /* 0x0000000503037c20 */ /* 0x008fe20008400000 */
[----:B------:R-:W-:-:S02]  /*1140*/  UISETP.GT.U32.AND UP0, UPT, UR4, 0xffff, UPT ;  /* 0x0000ffff0400788c */ /* 0x000fc4000bf04070 */
[----:B------:R-:W-:Y:S02]  /*1150*/  ULOP3.LUT UR5, UR45, 0x3, URZ, 0xc0, !UPT ;  /* 0x000000032d057892 */ /* 0x000fe4000f8ec0ff */
[----:B------:R-:W-:Y:S02]  /*1160*/  USEL UR21, UR4, 0xffff, !UP0 ;  /* 0x0000ffff04157887 */ /* 0x000fe4000c000000 */
[----:B------:R-:W3:Y:S01]  /*1170*/  F2I.U32.TRUNC.NTZ R3, R3 ;  /* 0x0000000300037305 */ /* 0x000ee2000020f000 */
[----:B------:R-:W-:Y:S01]  /*1180*/  UISETP.GT.U32.AND UP1, UPT, UR5, 0xffff, UPT ;  /* 0x0000ffff0500788c */ /* 0x000fe2000bf24070 */
[----:B------:R-:W1:Y:S01]  /*1190*/  LDCU UR31, c[0x0][0xb30] ;  /* 0x00016600ff1f77ac */ /* 0x000e620008000800 */
[----:B----4-:R-:W-:Y:S02]  /*11a0*/  R2UR UR7, R2 ;  /* 0x00000000020772ca */ /* 0x010fe400000e0000 */
[----:B------:R-:W-:Y:S01]  /*11b0*/  USEL UR24, UR5, 0xffff, !UP1 ;  /* 0x0000ffff05187887 */ /* 0x000fe2000c800000 */
[----:B------:R-:W-:Y:S01]  /*11c0*/  PRMT R2, RZ, 0x7610, R2 ;  /* 0x00007610ff027816 */ /* 0x000fe20000000002 */
[----:B------:R-:W-:Y:S01]  /*11d0*/  UMOV UR13, 0x11 ;  /* 0x00000011000d7882 */ /* 0x000fe20000000000 */
[----:B------:R-:W-:Y:S01]  /*11e0*/  UMOV UR14, 0x5 ;  /* 0x00000005000e7882 */ /* 0x000fe20000000000 */
[----:B---3--:R-:W-:-:S02]  /*11f0*/  R2UR UR6, R3 ;  /* 0x00000000030672ca */ /* 0x008fc400000e0000 */
[----:B------:R-:W-:-:S05]  /*1200*/  PRMT R3, RZ, 0x7610, R3 ;  /* 0x00007610ff037816 */ /* 0x000fca0000000003 */
[----:B------:R-:W-:-:S04]  /*1210*/  UIADD3 UR4, UPT, UPT, -UR7, URZ, URZ ;  /* 0x000000ff07047290 */ /* 0x000fc8000fffe1ff */
[----:B------:R-:W-:Y:S02]  /*1220*/  UIMAD UR4, UR8, UR4, UR20 ;  /* 0x00000004080472a4 */ /* 0x000fe4000f8e0214 */
[----:B------:R-:W-:-:S04]  /*1230*/  UIADD3 UR5, UPT, UPT, -UR6, URZ, URZ ;  /* 0x000000ff06057290 */ /* 0x000fc8000fffe1ff */
[----:B------:R-:W-:Y:S01]  /*1240*/  IMAD.U32 R164, RZ, RZ, UR4 ;  /* 0x00000004ffa47e24 */ /* 0x000fe2000f8e00ff */
[----:B------:R-:W-:Y:S01]  /*1250*/  UIMAD UR61, UR61, UR5, UR30 ;  /* 0x000000053d3d72a4 */ /* 0x000fe2000f8e021e */
[----:B-12---:R-:W-:Y:S11]  /*1260*/  BRA.U UP6, `(.L_x_18) ;  /* 0x0000000106687547 */ /* 0x006ff6000b800000 */
[----:B------:R-:W-:Y:S01]  /*1270*/  R2UR UR15, R164 ;  /* 0x00000000a40f72ca */ /* 0x000fe200000e0000 */
[----:B------:R-:W-:Y:S02]  /*1280*/  ULOP3.LUT UR4, UR61, 0x2, URZ, 0x3c, !UPT ;  /* 0x000000023d047892 */ /* 0x000fe4000f8e3cff */
[----:B------:R-:W-:-:S10]  /*1290*/  ULOP3.LUT UR10, UR61, 0xfffffffe, URZ, 0xc0, !UPT ;  /* 0xfffffffe3d0a7892 */ /* 0x000fd4000f8ec0ff */
[----:B------:R-:W-:Y:S02]  /*12a0*/  UISETP.NE.AND UP0, UPT, UR15, URZ, UPT ;  /* 0x000000ff0f00728c */ /* 0x000fe4000bf05270 */
[----:B------:R-:W-:Y:S02]  /*12b0*/  UISETP.NE.AND UP2, UPT, UR15, 0x1, UPT ;  /* 0x000000010f00788c */ /* 0x000fe4000bf45270 */
[----:B------:R-:W-:Y:S02]  /*12c0*/  UISETP.GT.U32.AND UP4, UPT, UR61, 0x1, UP0 ;  /* 0x000000013d00788c */ /* 0x000fe40008784070 */
[----:B------:R-:W-:Y:S02]  /*12d0*/  UISETP.GT.U32.AND UP3, UPT, UR61, 0x1, UP2 ;  /* 0x000000013d00788c */ /* 0x000fe40009764070 */
[----:B------:R-:W-:Y:S02]  /*12e0*/  UISETP.GT.U32.AND UP1, UPT, UR4, 0x1, UP0 ;  /* 0x000000010400788c */ /* 0x000fe40008724070 */
[----:B------:R-:W-:-:S02]  /*12f0*/  UISETP.GT.U32.AND UP0, UPT, UR4, 0x1, UP2 ;  /* 0x000000010400788c */ /* 0x000fc40009704070 */
[----:B------:R-:W-:Y:S02]  /*1300*/  USEL UR6, URZ, 0x1, UP4 ;  /* 0x00000001ff067887 */ /* 0x000fe4000a000000 */
[----:B------:R-:W-:Y:S02]  /*1310*/  USEL UR5, URZ, 0x10, UP3 ;  /* 0x00000010ff057887 */ /* 0x000fe40009800000 */
[----:B------:R-:W-:Y:S02]  /*1320*/  USEL UR4, URZ, 0x2, UP4 ;  /* 0x00000002ff047887 */ /* 0x000fe4000a000000 */
[----:B------:R-:W-:Y:S02]  /*1330*/  USEL UR9, URZ, 0x20, UP3 ;  /* 0x00000020ff097887 */ /* 0x000fe40009800000 */
[----:B------:R-:W-:Y:S02]  /*1340*/  USEL UR8, URZ, 0x4, UP1 ;  /* 0x00000004ff087887 */ /* 0x000fe40008800000 */
[----:B------:R-:W-:-:S02]  /*1350*/  UIADD3 UR4, UPT, UPT, UR4, UR5, UR6 ;  /* 0x0000000504047290 */ /* 0x000fc4000fffe006 */
[----:B------:R-:W-:Y:S02]  /*1360*/  USEL UR6, URZ, 0x8, UP1 ;  /* 0x00000008ff067887 */ /* 0x000fe40008800000 */
[----:B------:R-:W-:Y:S02]  /*1370*/  USEL UR7, URZ, 0x40, UP0 ;  /* 0x00000040ff077887 */ /* 0x000fe40008000000 */
[----:B------:R-:W-:Y:S02]  /*1380*/  UIADD3 UR5, UPT, UPT, UR8, UR9, UR4 ;  /* 0x0000000908057290 */ /* 0x000fe4000fffe004 */
[----:B------:R-:W-:Y:S02]  /*1390*/  ULEA UR4, UR15, UR10, 0x2 ;  /* 0x0000000a0f047291 */ /* 0x000fe4000f8e10ff */
[----:B------:R-:W-:Y:S02]  /*13a0*/  USEL UR8, URZ, 0x80, UP0 ;  /* 0x00000080ff087887 */ /* 0x000fe40008000000 */
[----:B------:R-:W-:-:S03]  /*13b0*/  UIADD3 UR5, UPT, UPT, UR6, UR7, UR5 ;  /* 0x0000000706057290 */ /* 0x000fc6000fffe005 */
[----:B------:R-:W-:Y:S01]  /*13c0*/  UMOV UR6, 0x3 ;  /* 0x0000000300067882 */ /* 0x000fe20000000000 */
[----:B------:R-:W-:Y:S02]  /*13d0*/  UIADD3 UR5, UPT, UPT, UR5, UR8, URZ ;  /* 0x0000000805057290 */ /* 0x000fe4000fffe0ff */
[----:B------:R-:W-:-:S04]  /*13e0*/  USHF.L.U32 UR4, UR6, UR4, URZ ;  /* 0x0000000406047299 */ /* 0x000fc800080006ff */
[----:B------:R-:W-:Y:S02]  /*13f0*/  MOV R3, UR5 ;  /* 0x0000000500037c02 */ /* 0x000fe40008000f00 */
[----:B------:R-:W-:-:S07]  /*1400*/  IMAD.U32 R2, RZ, RZ, UR4 ;  /* 0x00000004ff027e24 */ /* 0x000fce000f8e00ff */
.L_x_18:
[----:B------:R-:W1:Y:S01]  /*1410*/  S2UR UR36, SR_CTAID.Z ;  /* 0x00000000002479c3 */ /* 0x000e620000002700 */
[----:B------:R-:W-:Y:S02]  /*1420*/  UISETP.GE.AND UP0, UPT, UR28, 0x1, UPT ;  /* 0x000000011c00788c */ /* 0x000fe4000bf06270 */
[----:B------:R-:W-:Y:S02]  /*1430*/  ULOP3.LUT UR24, UR24, 0xffff, URZ, 0xc0, !UPT ;  /* 0x0000ffff18187892 */ /* 0x000fe4000f8ec0ff */
[----:B------:R-:W-:Y:S02]  /*1440*/  ULOP3.LUT UR21, UR21, 0xffff, URZ, 0xc0, !UPT ;  /* 0x0000ffff15157892 */ /* 0x000fe4000f8ec0ff */
[----:B------:R-:W-:Y:S02]  /*1450*/  UISETP.NE.AND UP3, UPT, UR25, 0x2, UPT ;  /* 0x000000021900788c */ /* 0x000fe4000bf65270 */
[----:B------:R-:W-:Y:S02]  /*1460*/  ULOP3.LUT UR48, UR12, 0x1, URZ, 0xc0, !UPT ;  /* 0x000000010c307892 */ /* 0x000fe4000f8ec0ff */
[----:B------:R-:W-:-:S02]  /*1470*/  ULOP3.LUT UR46, UR11, 0x1, URZ, 0xc0, !UPT ;  /* 0x000000010b2e7892 */ /* 0x000fc4000f8ec0ff */
[----:B------:R-:W-:Y:S02]  /*1480*/  ULOP3.LUT UR27, UR27, 0x1000, URZ, 0xc0, !UPT ;  /* 0x000010001b1b7892 */ /* 0x000fe4000f8ec0ff */
[----:B------:R-:W-:Y:S02]  /*1490*/  ULOP3.LUT UR26, UR26, 0x1000, URZ, 0xc0, !UPT ;  /* 0x000010001a1a7892 */ /* 0x000fe4000f8ec0ff */
[----:B------:R-:W-:Y:S02]  /*14a0*/  USHF.L.U32 UR24, UR13, UR24, URZ ;  /* 0x000000180d187299 */ /* 0x000fe400080006ff */
[----:B------:R-:W-:Y:S01]  /*14b0*/  USHF.L.U32 UR21, UR14, UR21, URZ ;  /* 0x000000150e157299 */ /* 0x000fe200080006ff */
[----:B------:R-:W-:Y:S01]  /*14c0*/  UMOV UR16, UR30 ;  /* 0x0000001e00107c82 */ /* 0x000fe20008000000 */
[----:B------:R-:W-:Y:S10]  /*14d0*/  BRA.U !UP0, `(.L_x_19) ;  /* 0x0000000108d47547 */ /* 0x000ff4000b800000 */
[----:B------:R-:W2:Y:S01]  /*14e0*/  LDCU.128 UR12, c[0x0][0xb10] ;  /* 0x00016200ff0c77ac */ /* 0x000ea20008000c00 */
[----:B------:R-:W3:Y:S01]  /*14f0*/  LDCU UR6, c[0x0][0x370] ;  /* 0x00006e00ff0677ac */ /* 0x000ee20008000800 */
[----:B------:R-:W4:Y:S01]  /*1500*/  LDCU UR5, c[0x0][0x374] ;  /* 0x00006e80ff0577ac */ /* 0x000f220008000800 */
[----:B------:R-:W1:Y:S01]  /*1510*/  LDCU UR29, c[0x0][0xb0c] ;  /* 0x00016180ff1d77ac */ /* 0x000e620008000800 */
[----:B------:R-:W1:Y:S01]  /*1520*/  LDCU UR4, c[0x0][0xb20] ;  /* 0x00016400ff0477ac */ /* 0x000e620008000800 */
[----:B------:R-:W1:Y:S01]  /*1530*/  LDCU.64 UR8, c[0x0][0xb28] ;  /* 0x00016500ff0877ac */ /* 0x000e620008000a00 */
[----:B--2---:R-:W-:Y:S02]  /*1540*/  UISETP.NE.AND UP0, UPT, UR14, 0x1, UPT ;  /* 0x000000010e00788c */ /* 0x004fe4000bf05270 */
[----:B----4-:R-:W-:Y:S02]  /*1550*/  UIMAD.WIDE.U32 UR10, UR5, UR15, URZ ;  /* 0x0000000f050a72a5 */ /* 0x010fe4000f8e00ff */
[----:B---3--:R-:W-:-:S02]  /*1560*/  UIMAD.WIDE.U32 UR18, UR6, UR12, URZ ;  /* 0x0000000c061272a5 */ /* 0x008fc4000f8e00ff */
[----:B-1----:R-:W-:Y:S02]  /*1570*/  UISETP.NE.AND UP1, UPT, UR29, 0x1, UPT ;  /* 0x000000011d00788c */ /* 0x002fe4000bf25270 */
[----:B------:R-:W-:Y:S01]  /*1580*/  UISETP.NE.AND UP2, UPT, UR28, 0x1, UPT ;  /* 0x000000011c00788c */ /* 0x000fe2000bf45270 */
[----:B------:R-:W-:Y:S02]  /*1590*/  UMOV UR10, UR11 ;  /* 0x0000000b000a7c82 */ /* 0x000fe40008000000 */
[----:B------:R-:W-:Y:S01]  /*15a0*/  UMOV UR18, UR19 ;  /* 0x0000001300127c82 */ /* 0x000fe20008000000 */
[----:B------:R-:W-:Y:S02]  /*15b0*/  @UP0 USHF.R.U32.HI UR5, URZ, UR4, UR10 ;  /* 0x00000004ff050299 */ /* 0x000fe4000801160a */
[----:B------:R-:W-:Y:S02]  /*15c0*/  UIMAD.WIDE.U32 UR22, UR20, UR15, URZ ;  /* 0x0000000f141672a5 */ /* 0x000fe4000f8e00ff */
[----:B------:R-:W-:-:S02]  /*15d0*/  UIMAD.WIDE.U32 UR10, UR5, UR8, URZ ;  /* 0x00000008050a72a5 */ /* 0x000fc4000f8e00ff */
[----:B------:R-:W-:Y:S02]  /*15e0*/  @UP1 USHF.R.U32.HI UR6, URZ, UR13, UR18 ;  /* 0x0000000dff061299 */ /* 0x000fe40008011612 */
[----:B------:R-:W-:Y:S02]  /*15f0*/  UIMAD.WIDE.U32 UR16, UR30, UR12, URZ ;  /* 0x0000000c1e1072a5 */ /* 0x000fe4000f8e00ff */
[----:B------:R-:W-:Y:S01]  /*1600*/  UIMAD.WIDE.U32 UR18, UR6, UR8, URZ ;  /* 0x00000008061272a5 */ /* 0x000fe2000f8e00ff */
[----:B------:R-:W-:Y:S01]  /*1610*/  UMOV UR22, UR23 ;  /* 0x0000001700167c82 */ /* 0x000fe20008000000 */
[----:B------:R-:W-:Y:S01]  /*1620*/  UMOV UR10, UR11 ;  /* 0x0000000b000a7c82 */ /* 0x000fe20008000000 */
[----:B------:R-:W-:Y:S02]  /*1630*/  USHF.R.U32.HI UR22, URZ, UR4, UR22 ;  /* 0x00000004ff167299 */ /* 0x000fe40008011616 */
[----:B------:R-:W-:Y:S02]  /*1640*/  @UP2 USHF.R.U32.HI UR5, URZ, UR9, UR10 ;  /* 0x00000009ff052299 */ /* 0x000fe4000801160a */
[----:B------:R-:W-:Y:S01]  /*1650*/  UMOV UR7, UR19 ;  /* 0x0000001300077c82 */ /* 0x000fe20008000000 */
[----:B------:R-:W-:Y:S01]  /*1660*/  UMOV UR16, UR17 ;  /* 0x0000001100107c82 */ /* 0x000fe20008000000 */
[----:B------:R-:W-:-:S02]  /*1670*/  @UP2 USHF.R.U32.HI UR6, URZ, UR9, UR7 ;  /* 0x00000009ff062299 */ /* 0x000fc40008011607 */
[----:B------:R-:W-:Y:S02]  /*1680*/  USHF.R.U32.HI UR16, URZ, UR13, UR16 ;  /* 0x0000000dff107299 */ /* 0x000fe40008011610 */
[----:B------:R-:W-:Y:S02]  /*1690*/  USEL UR4, UR20, UR22, !UP0 ;  /* 0x0000001614047287 */ /* 0x000fe4000c000000 */
[----:B------:R-:W-:Y:S02]  /*16a0*/  UIMAD UR7, UR5, UR28, URZ ;  /* 0x0000001c050772a4 */ /* 0x000fe4000f8e02ff */
[----:B------:R-:W-:Y:S02]  /*16b0*/  USEL UR5, UR30, UR16, !UP1 ;  /* 0x000000101e057287 */ /* 0x000fe4000c800000 */
[----:B------:R-:W-:Y:S02]  /*16c0*/  UIMAD UR12, UR6, UR28, URZ ;  /* 0x0000001c060c72a4 */ /* 0x000fe4000f8e02ff */
[----:B------:R-:W-:-:S02]  /*16d0*/  UISETP.GE.AND UP0, UPT, UR4, UR7, UPT ;  /* 0x000000070400728c */ /* 0x000fc4000bf06270 */
[----:B------:R-:W-:Y:S02]  /*16e0*/  UIMAD.WIDE.U32 UR10, UR4, UR8, URZ ;  /* 0x00000008040a72a5 */ /* 0x000fe4000f8e00ff */
[----:B------:R-:W-:Y:S02]  /*16f0*/  UISETP.GE.OR UP0, UPT, UR5, UR12, UP0 ;  /* 0x0000000c0500728c */ /* 0x000fe40008706670 */
[----:B------:R-:W-:Y:S02]  /*1700*/  UIMAD.WIDE.U32 UR12, UR5, UR8, URZ ;  /* 0x00000008050c72a5 */ /* 0x000fe4000f8e00ff */
[----:B------:R-:W-:Y:S01]  /*1710*/  UIADD3 UR10, UPT, UPT, -UR4, URZ, URZ ;  /* 0x000000ff040a7290 */ /* 0x000fe2000fffe1ff */
[----:B------:R-:W-:Y:S01]  /*1720*/  UMOV UR8, UR11 ;  /* 0x0000000b00087c82 */ /* 0x000fe20008000000 */
[----:B------:R-:W-:Y:S02]  /*1730*/  UIADD3 UR16, UPT, UPT, -UR5, URZ, URZ ;  /* 0x000000ff05107290 */ /* 0x000fe4000fffe1ff */
[----:B------:R-:W-:-:S03]  /*1740*/  USHF.R.U32.HI UR8, URZ, UR9, UR8 ;  /* 0x00000009ff087299 */ /* 0x000fc60008011608 */
[----:B------:R-:W-:Y:S01]  /*1750*/  @!UP0 UMOV UR7, UR13 ;  /* 0x0000000d00078c82 */ /* 0x000fe20008000000 */
[----:B------:R-:W-:Y:S02]  /*1760*/  UIMAD UR20, UR14, UR10, UR20 ;  /* 0x0000000a0e1472a4 */ /* 0x000fe4000f8e0214 */
[----:B------:R-:W-:Y:S02]  /*1770*/  USEL UR8, UR4, UR8, !UP2 ;  /* 0x0000000804087287 */ /* 0x000fe4000d000000 */
[----:B------:R-:W-:Y:S02]  /*1780*/  @!UP0 USHF.R.U32.HI UR7, URZ, UR9, UR7 ;  /* 0x00000009ff078299 */ /* 0x000fe40008011607 */
[----:B------:R-:W-:Y:S02]  /*1790*/  UIADD3 UR9, UPT, UPT, -UR8, URZ, URZ ;  /* 0x000000ff08097290 */ /* 0x000fe4000fffe1ff */
[----:B------:R-:W-:Y:S02]  /*17a0*/  @!UP0 USEL UR7, UR5, UR7, !UP2 ;  /* 0x0000000705078287 */ /* 0x000fe4000d000000 */
[----:B------:R-:W-:-:S02]  /*17b0*/  UIMAD UR9, UR28, UR9, UR4 ;  /* 0x000000091c0972a4 */ /* 0x000fc4000f8e0204 */
[----:B------:R-:W-:Y:S02]  /*17c0*/  @!UP0 UIADD3 UR8, UPT, UPT, UR8, -UR7, URZ ;  /* 0x8000000708088290 */ /* 0x000fe4000fffe0ff */
[----:B------:R-:W-:Y:S02]  /*17d0*/  @!UP0 UIMAD UR6, UR9, UR6, UR7 ;  /* 0x00000006090682a4 */ /* 0x000fe4000f8e0207 */
[----:B------:R-:W-:Y:S02]  /*17e0*/  @!UP0 UIMAD UR4, UR8, UR28, UR5 ;  /* 0x0000001c080482a4 */ /* 0x000fe4000f8e0205 */
[----:B------:R-:W-:Y:S02]  /*17f0*/  UIMAD UR16, UR29, UR16, UR30 ;  /* 0x000000101d1072a4 */ /* 0x000fe4000f8e021e */
[----:B------:R-:W-:Y:S01]  /*1800*/  UIMAD UR20, UR4, UR14, UR20 ;  /* 0x0000000e041472a4 */ /* 0x000fe2000f8e0214 */
[----:B------:R-:W-:Y:S02]  /*1810*/  @!UP0 UMOV UR5, UR6 ;  /* 0x0000000600058c82 */ /* 0x000fe40008000000 */
[----:B------:R-:W-:-:S12]  /*1820*/  UIMAD UR16, UR5, UR29, UR16 ;  /* 0x0000001d051072a4 */ /* 0x000fd8000f8e0210 */
.L_x_19:
[----:B------:R-:W-:-:S09]  /*1830*/  UISETP.NE.AND UP0, UPT, UR31, 0x1, UPT ;  /* 0x000000011f00788c */ /* 0x000fd2000bf05270 */
[----:B------:R-:W-:Y:S05]  /*1840*/  BRA.U UP0, `(.L_x_20) ;  /* 0x0000000100447547 */ /* 0x000fea000b800000 */
[----:B------:R-:W2:Y:S01]  /*1850*/  LDCU.128 UR8, c[0x0][0xb10] ;  /* 0x00016200ff0877ac */ /* 0x000ea20008000c00 */
[----:B------:R-:W3:Y:S01]  /*1860*/  LDCU UR12, c[0x0][0xb0c] ;  /* 0x00016180ff0c77ac */ /* 0x000ee20008000800 */
[----:B------:R-:W4:Y:S01]  /*1870*/  LDCU UR13, c[0x0][0xb20] ;  /* 0x00016400ff0d77ac */ /* 0x000f220008000800 */
[----:B--2---:R-:W-:Y:S02]  /*1880*/  UIMAD.WIDE.U32 UR6, UR16, UR8, URZ ;  /* 0x00000008100672a5 */ /* 0x004fe4000f8e00ff */
[----:B------:R-:W-:Y:S02]  /*1890*/  UIMAD.WIDE.U32 UR4, UR20, UR11, URZ ;  /* 0x0000000b140472a5 */ /* 0x000fe4000f8e00ff */
[----:B---3--:R-:W-:Y:S02]  /*18a0*/  UISETP.NE.AND UP1, UPT, UR12, 0x1, UPT ;  /* 0x000000010c00788c */ /* 0x008fe4000bf25270 */
[----:B------:R-:W-:Y:S01]  /*18b0*/  UISETP.NE.AND UP0, UPT, UR10, 0x1, UPT ;  /* 0x000000010a00788c */ /* 0x000fe2000bf05270 */
[----:B------:R-:W-:-:S02]  /*18c0*/  UMOV UR6, UR7 ;  /* 0x0000000700067c82 */ /* 0x000fc40008000000 */
[----:B------:R-:W-:Y:S01]  /*18d0*/  UMOV UR4, UR5 ;  /* 0x0000000500047c82 */ /* 0x000fe20008000000 */
[----:B------:R-:W-:Y:S02]  /*18e0*/  USHF.R.U32.HI UR9, URZ, UR9, UR6 ;  /* 0x00000009ff097299 */ /* 0x000fe40008011606 */
[----:B----4-:R-:W-:Y:S02]  /*18f0*/  USHF.R.U32.HI UR4, URZ, UR13, UR4 ;  /* 0x0000000dff047299 */ /* 0x010fe40008011604 */
[----:B------:R-:W-:Y:S02]  /*1900*/  USEL UR5, UR16, UR9, !UP1 ;  /* 0x0000000910057287 */ /* 0x000fe4000c800000 */
[----:B------:R-:W-:-:S04]  /*1910*/  USEL UR4, UR20, UR4, !UP0 ;  /* 0x0000000414047287 */ /* 0x000fc8000c000000 */
[----:B------:R-:W-:Y:S02]  /*1920*/  UIADD3 UR6, UPT, UPT, -UR4, UR5, URZ ;  /* 0x0000000504067290 */ /* 0x000fe4000fffe1ff */
[----:B------:R-:W-:Y:S02]  /*1930*/  UIADD3 UR4, UPT, UPT, UR4, -UR5, URZ ;  /* 0x8000000504047290 */ /* 0x000fe4000fffe0ff */
[----:B------:R-:W-:Y:S02]  /*1940*/  UIMAD UR20, UR6, UR10, UR20 ;  /* 0x0000000a061472a4 */ /* 0x000fe4000f8e0214 */
[----:B------:R-:W-:-:S12]  /*1950*/  UIMAD UR16, UR4, UR12, UR16 ;  /* 0x0000000c041072a4 */ /* 0x000fd8000f8e0210 */
.L_x_20:
[----:B------:R-:W-:-:S09]  /*1960*/  UISETP.EQ.U32.AND UP0, UPT, UR32, 0x1, UPT ;  /* 0x000000012000788c */ /* 0x000fd2000bf02070 */
[----:B------:R-:W-:Y:S05]  /*1970*/  BRA.U !UP0, `(.L_x_21) ;  /* 0x00000001080c7547 */ /* 0x000fea000b800000 */
[----:B------:R-:W-:Y:S01]  /*1980*/  UCGABAR_WAIT ;  /* 0x0000000000007dc7 */ /* 0x000fe20008000000 */
[----:B------:R-:W-:Y:S01]  /*1990*/  CCTL.IVALL ;  /* 0x00000000ff00798f */ /* 0x000fe20002000000 */
[----:B------:R-:W-:Y:S05]  /*19a0*/  BRA `(.L_x_22) ;  /* 0x0000000000047947 */ /* 0x000fea0003800000 */
.L_x_21:
[----:B------:R-:W-:Y:S06]  /*19b0*/  BAR.SYNC.DEFER_BLOCKING 0x0 ;  /* 0x0000000000007b1d */ /* 0x000fec0000010000 */
.L_x_22:
[----:B------:R-:W-:Y:S05]  /*19c0*/  BRA.U UP3, `(.L_x_23) ;  /* 0x0000001503f47547 */ /* 0x000fea000b800000 */
[----:B------:R-:W2:Y:S01]  /*19d0*/  LDCU UR6, c[0x0][0x38c] ;  /* 0x00007180ff0677ac */ /* 0x000ea20008000800 */
[----:B------:R-:W-:Y:S01]  /*19e0*/  PLOP3.LUT P1, PT, PT, PT, UP5, 0x80, 0x8 ;  /* 0x000000000008781c */ /* 0x000fe20003f2f058 */
[----:B------:R-:W-:Y:S01]  /*19f0*/  IMAD.MOV.U32 R12, RZ, RZ, 0x1 ;  /* 0x00000001ff0c7424 */ /* 0x000fe200078e00ff */
[----:B------:R-:W-:Y:S01]  /*1a00*/  ISETP.NE.AND P2, PT, R0, RZ, P3 ;  /* 0x000000ff0000720c */ /* 0x000fe20001f45270 */
[----:B------:R-:W-:Y:S01]  /*1a10*/  USHF.L.U32 UR7, UR30, 0x7, URZ ;  /* 0x000000071e077899 */ /* 0x000fe200080006ff */
[----:B------:R-:W-:Y:S01]  /*1a20*/  PLOP3.LUT P1, PT, P1, PT, PT, 0x8, 0x80 ;  /* 0x000000000080781c */ /* 0x000fe20000f2e170 */
[----:B------:R-:W-:Y:S01]  /*1a30*/  UISETP.NE.AND UP1, UPT, UR25, URZ, UPT ;  /* 0x000000ff1900728c */ /* 0x000fe2000bf25270 */
[----:B------:R-:W-:Y:S01]  /*1a40*/  CS2R R10, SRZ ;  /* 0x00000000000a7805 */ /* 0x000fe2000001ff00 */
[----:B------:R-:W-:Y:S01]  /*1a50*/  IMAD.MOV.U32 R9, RZ, RZ, RZ ;  /* 0x000000ffff097224 */ /* 0x000fe200078e00ff */
[----:B------:R-:W3:Y:S01]  /*1a60*/  LDCU UR40, c[0x0][0x370] ;  /* 0x00006e00ff2877ac */ /* 0x000ee20008000800 */
[----:B------:R-:W-:Y:S01]  /*1a70*/  IMAD.MOV.U32 R8, RZ, RZ, 0x1 ;  /* 0x00000001ff087424 */ /* 0x000fe200078e00ff */
[----:B------:R-:W-:Y:S01]  /*1a80*/  USEL UR25, UR44, 0x2, UP1 ;  /* 0x000000022c197887 */ /* 0x000fe20008800000 */
[----:B------:R-:W4:Y:S01]  /*1a90*/  LDCU.64 UR30, c[0x0][0x348] ;  /* 0x00006900ff1e77ac */ /* 0x000f220008000a00 */
[----:B--2---:R-:W-:-:S02]  /*1aa0*/  UIADD3 UR5, UPT, UPT, UR6, 0x3f, URZ ;  /* 0x0000003f06057890 */ /* 0x004fc4000fffe0ff */
[----:B------:R-:W-:Y:S02]  /*1ab0*/  UIADD3 UR49, UPT, UPT, UR6, 0x7e, URZ ;  /* 0x0000007e06317890 */ /* 0x000fe4000fffe0ff */
[----:B------:R-:W-:Y:S01]  /*1ac0*/  USHF.R.S32.HI UR4, URZ, 0x1f, UR5 ;  /* 0x0000001fff047899 */ /* 0x000fe20008011405 */
[----:B------:R-:W2:Y:S03]  /*1ad0*/  LDCU UR39, c[0x0][0x374] ;  /* 0x00006e80ff2777ac */ /* 0x000ea60008000800 */
[----:B------:R-:W-:Y:S02]  /*1ae0*/  ULEA.HI UR4, UR4, UR5, URZ, 0x6 ;  /* 0x0000000504047291 */ /* 0x000fe4000f8f30ff */
[----:B------:R-:W-:Y:S02]  /*1af0*/  ULOP3.LUT UR5, UR7, 0x80, URZ, 0xc0, !UPT ;  /* 0x0000008007057892 */ /* 0x000fe4000f8ec0ff */
[----:B------:R-:W-:-:S02]  /*1b00*/  USHF.R.S32.HI UR43, URZ, 0x6, UR4 ;  /* 0x00000006ff2b7899 */ /* 0x000fc40008011404 */
[----:B------:R-:W-:Y:S02]  /*1b10*/  UIADD3 UR4, UPT, UPT, UR6, -0x1, URZ ;  /* 0xffffffff06047890 */ /* 0x000fe4000fffe0ff */
[----:B------:R-:W-:Y:S02]  /*1b20*/  UISETP.LT.U32.AND UP0, UPT, UR43, 0xb, UPT ;  /* 0x0000000b2b00788c */ /* 0x000fe4000bf01070 */
[----:B------:R-:W-:Y:S02]  /*1b30*/  UISETP.GE.U32.AND UP2, UPT, UR4, -0x7f, UPT ;  /* 0xffffff810400788c */ /* 0x000fe4000bf46070 */
[----:B------:R-:W-:Y:S02]  /*1b40*/  USEL UR41, UR43, 0xb, UP0 ;  /* 0x0000000b2b297887 */ /* 0x000fe40008000000 */
[----:B------:R-:W-:Y:S02]  /*1b50*/  ULEA UR48, UR48, UR5, 0x6 ;  /* 0x0000000530307291 */ /* 0x000fe4000f8e30ff */
[----:B------:R-:W-:-:S02]  /*1b60*/  UIADD3 UR4, UPT, UPT, UR41, -0x1, URZ ;  /* 0xffffffff29047890 */ /* 0x000fc4000fffe0ff */
[----:B------:R-:W-:Y:S02]  /*1b70*/  ULEA UR46, UR46, UR5, 0x6 ;  /* 0x000000052e2e7291 */ /* 0x000fe4000f8e30ff */
[----:B------:R-:W-:Y:S02]  /*1b80*/  UIADD3 UR47, UPT, UPT, UR43, -UR41, URZ ;  /* 0x800000292b2f7290 */ /* 0x000fe4000fffe0ff */
[----:B------:R-:W-:Y:S01]  /*1b90*/  @UP2 UIADD3 UR4, UPT, UPT, UR41, URZ, URZ ;  /* 0x000000ff29042290 */ /* 0x000fe2000fffe0ff */
[----:B------:R-:W-:-:S03]  /*1ba0*/  UMOV UR7, URZ ;  /* 0x000000ff00077c82 */ /* 0x000fc60008000000 */
[----:B------:R-:W-:Y:S02]  /*1bb0*/  UIADD3 UR29, UPT, UPT, UR4, 0x1, URZ ;  /* 0x00000001041d7890 */ /* 0x000fe4000fffe0ff */
[----:B--234-:R-:W-:-:S12]  /*1bc0*/  UIADD3 UR44, UPT, UPT, -UR4, URZ, URZ ;  /* 0x000000ff042c7290 */ /* 0x01cfd8000fffe1ff */
.L_x_43:
[----:B------:R-:W-:Y:S01]  /*1bd0*/  UISETP.NE.AND UP0, UPT, UR45, URZ, UPT ;  /* 0x000000ff2d00728c */ /* 0x000fe2000bf05270 */
[----:B------:R-:W2:Y:S08]  /*1be0*/  S2UR UR45, SR_CgaCtaId ;  /* 0x00000000002d79c3 */ /* 0x000eb00000008800 */
[----:B-1----:R-:W-:Y:S05]  /*1bf0*/  BRA.U UP0, `(.L_x_24) ;  /* 0x0000000100347547 */ /* 0x002fea000b800000 */
[----:B------:R-:W3:Y:S01]  /*1c00*/  S2R R0, SR_CgaCtaId ;  /* 0x0000000000007919 */ /* 0x000ee20000008800 */
[----:B------:R-:W-:Y:S02]  /*1c10*/  MOV R3, 0x400 ;  /* 0x0000040000037802 */ /* 0x000fe40000000f00 */
[----:B------:R-:W-:Y:S02]  /*1c20*/  SHF.L.U32 R2, R8, 0x1f, RZ ;  /* 0x0000001f08027819 */ /* 0x000fe400000006ff */
[----:B---3--:R-:W-:-:S05]  /*1c30*/  LEA R0, R0, R3, 0x18 ;  /* 0x0000000300007211 */ /* 0x008fca00078ec0ff */
[----:B------:R-:W-:-:S04]  /*1c40*/  IMAD R3, R9, 0x8, R0 ;  /* 0x0000000809037824 */ /* 0x000fc800078e0200 */
[----:B------:R-:W3:Y:S02]  /*1c50*/  SYNCS.PHASECHK.TRANS64.TRYWAIT P0, [R3+URZ+0x150], R2 ;  /* 0x00015002030075a7 */ /* 0x000ee400080011ff */
[----:B---3--:R-:W-:Y:S05]  /*1c60*/  @!P0 BRA `(.L_x_25) ;  /* 0x000000a400788947 */ /* 0x008fea0003800000 */
.L_x_152:
[----:B------:R-:W-:Y:S01]  /*1c70*/  VIADD R9, R9, 0x1 ;  /* 0x0000000109097836 */ /* 0x000fe20000000000 */
[----:B------:R3:W-:Y:S04]  /*1c80*/  SYNCS.ARRIVE.TRANS64.A1T0 RZ, [R3+URZ+0x140], RZ ;  /* 0x000140ff03ff79a7 */ /* 0x0007e800081000ff */
[----:B------:R-:W-:-:S04]  /*1c90*/  ISETP.NE.AND P0, PT, R9, 0x2, PT ;  /* 0x000000020900780c */ /* 0x000fc80003f05270 */
[----:B------:R-:W-:Y:S02]  /*1ca0*/  SEL R9, R9, RZ, P0 ;  /* 0x000000ff09097207 */ /* 0x000fe40000000000 */
[----:B---3--:R-:W-:-:S04]  /*1cb0*/  SEL R3, RZ, 0x1, P0 ;  /* 0x00000001ff037807 */ /* 0x008fc80000000000 */
[----:B------:R-:W-:-:S07]  /*1cc0*/  LOP3.LUT R8, R8, R3, RZ, 0x3c, !PT ;  /* 0x0000000308087212 */ /* 0x000fce00078e3cff */
.L_x_24:
[----:B------:R-:W-:Y:S01]  /*1cd0*/  UMOV UR6, 0x400 ;  /* 0x0000040000067882 */ /* 0x000fe20000000000 */
[----:B------:R-:W-:Y:S01]  /*1ce0*/  SHF.L.U32 R0, R12, 0x1f, RZ ;  /* 0x0000001f0c007819 */ /* 0x000fe200000006ff */
[----:B--2---:R-:W-:Y:S02]  /*1cf0*/  ULEA UR6, UR45, UR6, 0x18 ;  /* 0x000000062d067291 */ /* 0x004fe4000f8ec0ff */
[----:B------:R-:W-:Y:S02]  /*1d00*/  UISETP.GE.U32.AND UP0, UPT, UR49, 0x7f, UPT ;  /* 0x0000007f3100788c */ /* 0x000fe4000bf06070 */
[----:B------:R-:W-:Y:S02]  /*1d10*/  ULEA UR4, UR7, UR6, 0x3 ;  /* 0x0000000607047291 */ /* 0x000fe4000f8e18ff */
[----:B------:R-:W-:Y:S01]  /*1d20*/  ULEA UR11, UR20, UR48, 0x8 ;  /* 0x00000030140b7291 */ /* 0x000fe2000f8e40ff */
[----:B------:R-:W-:-:S06]  /*1d30*/  UMOV UR13, URZ ;  /* 0x000000ff000d7c82 */ /* 0x000fcc0008000000 */
[----:B------:R2:W3:Y:S01]  /*1d40*/  SYNCS.PHASECHK.TRANS64.TRYWAIT P0, [UR4+0x58], R0 ;  /* 0x00005800ff0075a7 */ /* 0x0004e20008001104 */
[----:B------:R-:W-:-:S04]  /*1d50*/  ULEA.HI UR4, UR16, UR16, URZ, 0x1 ;  /* 0x0000001010047291 */ /* 0x000fc8000f8f08ff */
[----:B------:R-:W-:-:S04]  /*1d60*/  USHF.L.U32 UR4, UR4, 0x7, URZ ;  /* 0x0000000704047899 */ /* 0x000fc800080006ff */
[----:B------:R-:W-:-:S04]  /*1d70*/  ULOP3.LUT UR35, UR4, 0xffffff00, URZ, 0xc0, !UPT ;  /* 0xffffff0004237892 */ /* 0x000fc8000f8ec0ff */
[----:B------:R-:W-:Y:S01]  /*1d80*/  UIADD3 UR35, UPT, UPT, UR46, UR35, URZ ;  /* 0x000000232e237290 */ /* 0x000fe2000fffe0ff */
[----:B------:R-:W-:Y:S11]  /*1d90*/  BRA.U !UP0, `(.L_x_26) ;  /* 0x0000000108cc7547 */ /* 0x000ff6000b800000 */
[----:B------:R-:W-:Y:S01]  /*1da0*/  UMOV UR18, UR44 ;  /* 0x0000002c00127c82 */ /* 0x000fe20008000000 */
[----:B------:R-:W-:Y:S01]  /*1db0*/  UMOV UR4, UR7 ;  /* 0x0000000700047c82 */ /* 0x000fe20008000000 */
[----:B------:R-:W-:-:S05]  /*1dc0*/  UMOV UR34, URZ ;  /* 0x000000ff00227c82 */ /* 0x000fca0008000000 */
.L_x_32:
[----:B------:R-:W-:Y:S01]  /*1dd0*/  ULEA UR33, UR4, UR6, 0x3 ;  /* 0x0000000604217291 */ /* 0x000fe2000f8e18ff */
[----:B------:R-:W-:Y:S01]  /*1de0*/  @P3 MOV R2, 0x8000 ;  /* 0x0000800000023802 */ /* 0x000fe20000000f00 */
[----:B-1-34-:R-:W-:Y:S10]  /*1df0*/  @P0 BRA `(.L_x_27) ;  /* 0x00000000000c0947 */ /* 0x01aff40003800000 */
[----:B------:R-:W-:-:S04]  /*1e00*/  SHF.L.U32 R3, R12, 0x1f, RZ ;  /* 0x0000001f0c037819 */ /* 0x000fc800000006ff */
[----:B------:R-:W3:Y:S02]  /*1e10*/  SYNCS.PHASECHK.TRANS64.TRYWAIT P0, [UR33+0x58], R3 ;  /* 0x00005803ff0075a7 */ /* 0x000ee40008001121 */
[----:B---3--:R-:W-:Y:S05]  /*1e20*/  @!P0 BRA `(.L_x_28) ;  /* 0x000000a4001c8947 */ /* 0x008fea0003800000 */
.L_x_27:
[----:B------:R3:W-:Y:S01]  /*1e30*/  @P3 SYNCS.ARRIVE.TRANS64 RZ, [UR33], R2 ;  /* 0x00000002ffff39a7 */ /* 0x0007e20008000021 */
[----:B------:R-:W-:Y:S02]  /*1e40*/  ULOP3.LUT UR5, UR25, 0x2, URZ, 0xfc, !UPT ;  /* 0x0000000219057892 */ /* 0x000fe4000f8efcff */
[----:B------:R-:W-:Y:S02]  /*1e50*/  UIADD3 UR18, UPT, UPT, UR18, 0x1, URZ ;  /* 0x0000000112127890 */ /* 0x000fe4000fffe0ff */
[----:B------:R-:W-:Y:S02]  /*1e60*/  UISETP.NE.AND UP0, UPT, UR5, 0x2, UPT ;  /* 0x000000020500788c */ /* 0x000fe4000bf05270 */
[----:B------:R-:W-:-:S07]  /*1e70*/  UISETP.NE.AND UP2, UPT, UR18, 0x1, UPT ;  /* 0x000000011200788c */ /* 0x000fce000bf45270 */
[----:B------:R-:W-:Y:S05]  /*1e80*/  BRA.U UP0, `(.L_x_29) ;  /* 0x0000000100047547 */ /* 0x000fea000b800000 */
[----:B-1----:R-:W-:Y:S05]  /*1e90*/  BPT.TRAP 0x1 ;  /* 0x000000040000795c */ /* 0x002fea0000300000 */
.L_x_29:
[----:B------:R-:W-:Y:S04]  /*1ea0*/  BSSY.RECONVERGENT B0, `(.L_x_30) ;  /* 0x0000003000007945 */ /* 0x000fe80003800200 */
[----:B------:R-:W-:Y:S05]  /*1eb0*/  @!P2 BRA `(.L_x_31) ;  /* 0x000000000004a947 */ /* 0x000fea0003800000 */
[----:B-1----:R-:W-:Y:S05]  /*1ec0*/  BPT.TRAP 0x1 ;  /* 0x000000040000795c */ /* 0x002fea0000300000 */
.L_x_31:
[----:B-1----:R-:W-:Y:S05]  /*1ed0*/  BSYNC.RECONVERGENT B0 ;  /* 0x0000000000007941 */ /* 0x002fea0003800200 */
.L_x_30:
[----:B------:R-:W-:Y:S02]  /*1ee0*/  UIADD3 UR5, UPT, UPT, UR4, 0x1, URZ ;  /* 0x0000000104057890 */ /* 0x000fe4000fffe0ff */
[----:B------:R-:W-:Y:S02]  /*1ef0*/  USHF.L.U32 UR4, UR4, 0xd, URZ ;  /* 0x0000000d04047899 */ /* 0x000fe400080006ff */
[----:B------:R-:W-:Y:S02]  /*1f00*/  UISETP.NE.AND UP0, UPT, UR5, 0xb, UPT ;  /* 0x0000000b0500788c */ /* 0x000fe4000bf05270 */
[----:B------:R-:W-:Y:S02]  /*1f10*/  UIADD3 UR16, UP1, UPT, UR30, 0x80, URZ ;  /* 0x000000801e107890 */ /* 0x000fe4000ff3e0ff */
[----:B------:R-:W-:Y:S02]  /*1f20*/  USEL UR8, URZ, 0x1, UP0 ;  /* 0x00000001ff087887 */ /* 0x000fe40008000000 */
[----:B------:R-:W-:-:S02]  /*1f30*/  USEL UR7, UR5, URZ, UP0 ;  /* 0x000000ff05077287 */ /* 0x000fc40008000000 */
[----:B------:R-:W-:Y:S02]  /*1f40*/  ULOP3.LUT UR32, UR27, UR4, URZ, 0xfc, !UPT ;  /* 0x000000041b207292 */ /* 0x000fe4000f8efcff */
[----:B------:R-:W-:Y:S01]  /*1f50*/  ULEA UR5, UR7, UR6, 0x3 ;  /* 0x0000000607057291 */ /* 0x000fe2000f8e18ff */
[----:B------:R-:W-:Y:S01]  /*1f60*/  LOP3.LUT R12, R12, UR8, RZ, 0x3c, !PT ;  /* 0x000000080c0c7c12 */ /* 0x000fe2000f8e3cff */
[----:B------:R-:W-:Y:S02]  /*1f70*/  UIADD3 UR14, UP0, UPT, UR30, 0x180, URZ ;  /* 0x000001801e0e7890 */ /* 0x000fe4000ff1e0ff */
[----:B------:R-:W-:Y:S01]  /*1f80*/  ULOP3.LUT UR8, UR26, UR4, URZ, 0xfc, !UPT ;  /* 0x000000041a087292 */ /* 0x000fe2000f8efcff */
[----:B--2---:R-:W-:Y:S01]  /*1f90*/  SHF.L.U32 R0, R12, 0x1f, RZ ;  /* 0x0000001f0c007819 */ /* 0x004fe200000006ff */
[----:B------:R-:W-:Y:S02]  /*1fa0*/  ULOP3.LUT UR33, UR33, 0xfefffff8, URZ, 0xc0, !UPT ;  /* 0xfefffff821217892 */ /* 0x000fe4000f8ec0ff */
[----:B------:R-:W-:Y:S01]  /*1fb0*/  UIADD3.X UR17, UPT, UPT, URZ, UR31, URZ, UP1, !UPT ;  /* 0x0000001fff117290 */ /* 0x000fe20008ffe4ff */
[----:B------:R4:W1:Y:S01]  /*1fc0*/  SYNCS.PHASECHK.TRANS64.TRYWAIT P0, [UR5+0x58], R0 ;  /* 0x00005800ff0075a7 */ /* 0x0008620008001105 */
[----:B------:R-:W-:-:S02]  /*1fd0*/  UIADD3 UR32, UPT, UPT, UR6, 0xc400, UR32 ;  /* 0x0000c40006207890 */ /* 0x000fc4000fffe020 */
[----:B------:R-:W-:Y:S02]  /*1fe0*/  UPRMT UR5, URZ, 0x5410, UR24 ;  /* 0x00005410ff057896 */ /* 0x000fe40008000018 */
[----:B------:R-:W-:Y:S02]  /*1ff0*/  UIADD3 UR8, UPT, UPT, UR6, 0x22400, UR8 ;  /* 0x0002240006087890 */ /* 0x000fe4000fffe008 */
[----:B------:R-:W-:Y:S02]  /*2000*/  UIADD3.X UR15, UPT, UPT, URZ, UR31, URZ, UP0, !UPT ;  /* 0x0000001fff0f7290 */ /* 0x000fe400087fe4ff */
[----:B------:R-:W-:Y:S01]  /*2010*/  UPRMT UR4, URZ, 0x5410, UR21 ;  /* 0x00005410ff047896 */ /* 0x000fe20008000015 */
[----:B------:R-:W-:Y:S01]  /*2020*/  UMOV UR22, 0x0 ;  /* 0x0000000000167882 */ /* 0x000fe20000000000 */
[----:B------:R-:W-:Y:S01]  /*2030*/  UMOV UR23, 0x10000000 ;  /* 0x1000000000177882 */ /* 0x000fe20000000000 */
[----:B------:R-:W-:Y:S01]  /*2040*/  UMOV UR10, UR34 ;  /* 0x00000022000a7c82 */ /* 0x000fe20008000000 */
[----:B------:R-:W-:Y:S01]  /*2050*/  UMOV UR12, UR36 ;  /* 0x00000024000c7c82 */ /* 0x000fe20008000000 */
[----:B------:R-:W-:Y:S01]  /*2060*/  UMOV UR9, UR33 ;  /* 0x0000002100097c82 */ /* 0x000fe20008000000 */
[----:B------:R2:W-:Y:S01]  /*2070*/  UTMALDG.3D.MULTICAST.2CTA [UR32], [UR16], UR5, desc[UR22] ;  /* 0x00001620100073b4 */ /* 0x0005e20008211805 */
[----:B------:R-:W-:-:S02]  /*2080*/  UMOV UR13, UR29 ;  /* 0x0000001d000d7c82 */ /* 0x000fc40008000000 */
[----:B------:R3:W-:Y:S01]  /*2090*/  UTMALDG.3D.MULTICAST.2CTA [UR8], [UR14], UR4, desc[UR22] ;  /* 0x000016080e0073b4 */ /* 0x0007e20008211804 */
[----:B--2---:R-:W-:Y:S01]  /*20a0*/  UIADD3 UR34, UPT, UPT, UR34, 0x40, URZ ;  /* 0x0000004022227890 */ /* 0x004fe2000fffe0ff */
[----:B---3--:R-:W-:Y:S01]  /*20b0*/  UMOV UR4, UR7 ;  /* 0x0000000700047c82 */ /* 0x008fe20008000000 */
[----:B------:R-:W-:Y:S10]  /*20c0*/  BRA.U UP2, `(.L_x_32) ;  /* 0xfffffffd02407547 */ /* 0x000ff4000b83ffff */
.L_x_26:
[----:B------:R-:W-:Y:S01]  /*20d0*/  ULEA UR4, UR7, UR6, 0x3 ;  /* 0x0000000607047291 */ /* 0x000fe2000f8e18ff */
[----:B--2-4-:R-:W-:Y:S01]  /*20e0*/  SHF.L.U32 R0, R12, 0x1f, RZ ;  /* 0x0000001f0c007819 */ /* 0x014fe200000006ff */
[----:B------:R-:W-:Y:S01]  /*20f0*/  @!P1 SYNCS.ARRIVE.TRANS64.A1T0 RZ, [UR6+0xf8], RZ ;  /* 0x0000f8ffffff99a7 */ /* 0x000fe20008100006 */
[----:B------:R-:W-:-:S06]  /*2100*/  UISETP.GT.AND UP0, UPT, UR43, UR41, UPT ;  /* 0x000000292b00728c */ /* 0x000fcc000bf04270 */
[----:B-1-3--:R1:W2:Y:S03]  /*2110*/  SYNCS.PHASECHK.TRANS64.TRYWAIT P0, [UR4+0x58], R0 ;  /* 0x00005800ff0075a7 */ /* 0x00a2a60008001104 */
[----:B------:R-:W-:Y:S05]  /*2120*/  BRA.U !UP0, `(.L_x_33) ;  /* 0x0000000108cc7547 */ /* 0x000fea000b800000 */
[----:B------:R-:W-:Y:S01]  /*2130*/  UIADD3 UR28, UPT, UPT, UR47, UR13, URZ ;  /* 0x0000000d2f1c7290 */ /* 0x000fe2000fffe0ff */
[----:B------:R-:W-:-:S11]  /*2140*/  UMOV UR4, UR7 ;  /* 0x0000000700047c82 */ /* 0x000fd60008000000 */
.L_x_39:
[----:B------:R-:W-:Y:S01]  /*2150*/  ULEA UR17, UR4, UR6, 0x3 ;  /* 0x0000000604117291 */ /* 0x000fe2000f8e18ff */
[----:B--2---:R-:W-:Y:S01]  /*2160*/  @P3 MOV R2, 0x8000 ;  /* 0x0000800000023802 */ /* 0x004fe20000000f00 */
[----:B--2-4-:R-:W-:Y:S10]  /*2170*/  @P0 BRA `(.L_x_34) ;  /* 0x00000000000c0947 */ /* 0x014ff40003800000 */
[----:B------:R-:W-:-:S04]  /*2180*/  SHF.L.U32 R3, R12, 0x1f, RZ ;  /* 0x0000001f0c037819 */ /* 0x000fc800000006ff */
[----:B------:R-:W2:Y:S02]  /*2190*/  SYNCS.PHASECHK.TRANS64.TRYWAIT P0, [UR17+0x58], R3 ;  /* 0x00005803ff0075a7 */ /* 0x000ea40008001111 */
[----:B--2---:R-:W-:Y:S05]  /*21a0*/  @!P0 BRA `(.L_x_35) ;  /* 0x000000a000548947 */ /* 0x004fea0003800000 */
.L_x_34:
[----:B------:R2:W-:Y:S01]  /*21b0*/  @P3 SYNCS.ARRIVE.TRANS64 RZ, [UR17], R2 ;  /* 0x00000002ffff39a7 */ /* 0x0005e20008000011 */
[----:B------:R-:W-:-:S04]  /*21c0*/  ULOP3.LUT UR5, UR25, 0x2, URZ, 0xfc, !UPT ;  /* 0x0000000219057892 */ /* 0x000fc8000f8efcff */
[----:B------:R-:W-:-:S09]  /*21d0*/  UISETP.NE.AND UP0, UPT, UR5, 0x2, UPT ;  /* 0x000000020500788c */ /* 0x000fd2000bf05270 */
[----:B------:R-:W-:Y:S05]  /*21e0*/  BRA.U UP0, `(.L_x_36) ;  /* 0x0000000100047547 */ /* 0x000fea000b800000 */
[----:B------:R-:W-:Y:S05]  /*21f0*/  BPT.TRAP 0x1 ;  /* 0x000000040000795c */ /* 0x000fea0000300000 */
.L_x_36:
[----:B------:R-:W-:Y:S04]  /*2200*/  BSSY.RECONVERGENT B0, `(.L_x_37) ;  /* 0x0000003000007945 */ /* 0x000fe80003800200 */
[----:B------:R-:W-:Y:S05]  /*2210*/  @!P2 BRA `(.L_x_38) ;  /* 0x000000000004a947 */ /* 0x000fea0003800000 */
[----:B------:R-:W-:Y:S05]  /*2220*/  BPT.TRAP 0x1 ;  /* 0x000000040000795c */ /* 0x000fea0000300000 */
.L_x_38:
[----:B------:R-:W-:Y:S05]  /*2230*/  BSYNC.RECONVERGENT B0 ;  /* 0x0000000000007941 */ /* 0x000fea0003800200 */
.L_x_37:
[----:B------:R-:W-:Y:S02]  /*2240*/  UIADD3 UR5, UPT, UPT, UR4, 0x1, URZ ;  /* 0x0000000104057890 */ /* 0x000fe4000fffe0ff */
[----:B------:R-:W-:Y:S02]  /*2250*/  USHF.L.U32 UR4, UR4, 0xd, URZ ;  /* 0x0000000d04047899 */ /* 0x000fe400080006ff */
[----:B------:R-:W-:Y:S02]  /*2260*/  UISETP.NE.AND UP0, UPT, UR5, 0xb, UPT ;  /* 0x0000000b0500788c */ /* 0x000fe4000bf05270 */
[----:B------:R-:W-:Y:S02]  /*2270*/  USHF.L.U32 UR18, UR13, 0x6, URZ ;  /* 0x000000060d127899 */ /* 0x000fe400080006ff */
[----:B------:R-:W-:Y:S02]  /*2280*/  USEL UR8, URZ, 0x1, UP0 ;  /* 0x00000001ff087887 */ /* 0x000fe40008000000 */
[----:B------:R-:W-:-:S02]  /*2290*/  USEL UR7, UR5, URZ, UP0 ;  /* 0x000000ff05077287 */ /* 0x000fc40008000000 */
[----:B------:R-:W-:Y:S02]  /*22a0*/  UIADD3 UR22, UP0, UPT, UR30, 0x180, URZ ;  /* 0x000001801e167890 */ /* 0x000fe4000ff1e0ff */
[----:B------:R-:W-:Y:S01]  /*22b0*/  ULEA UR5, UR7, UR6, 0x3 ;  /* 0x0000000607057291 */ /* 0x000fe2000f8e18ff */
[----:B------:R-:W-:Y:S01]  /*22c0*/  LOP3.LUT R12, R12, UR8, RZ, 0x3c, !PT ;  /* 0x000000080c0c7c12 */ /* 0x000fe2000f8e3cff */
[----:B------:R-:W-:Y:S02]  /*22d0*/  UIADD3 UR13, UPT, UPT, UR13, 0x1, URZ ;  /* 0x000000010d0d7890 */ /* 0x000fe4000fffe0ff */
[----:B------:R-:W-:Y:S01]  /*22e0*/  UIADD3 UR14, UP1, UPT, UR30, 0x80, URZ ;  /* 0x000000801e0e7890 */ /* 0x000fe2000ff3e0ff */
[----:B-1----:R-:W-:Y:S01]  /*22f0*/  SHF.L.U32 R0, R12, 0x1f, RZ ;  /* 0x0000001f0c007819 */ /* 0x002fe200000006ff */
[----:B------:R-:W-:Y:S02]  /*2300*/  ULOP3.LUT UR16, UR27, UR4, URZ, 0xfc, !UPT ;  /* 0x000000041b107292 */ /* 0x000fe4000f8efcff */
[----:B------:R-:W-:Y:S01]  /*2310*/  UIADD3.X UR23, UPT, UPT, URZ, UR31, URZ, UP0, !UPT ;  /* 0x0000001fff177290 */ /* 0x000fe200087fe4ff */
[----:B------:R3:W4:Y:S01]  /*2320*/  SYNCS.PHASECHK.TRANS64.TRYWAIT P0, [UR5+0x58], R0 ;  /* 0x00005800ff0075a7 */ /* 0x0007220008001105 */
[----:B------:R-:W-:-:S02]  /*2330*/  ULOP3.LUT UR8, UR26, UR4, URZ, 0xfc, !UPT ;  /* 0x000000041a087292 */ /* 0x000fc4000f8efcff */
[----:B------:R-:W-:Y:S02]  /*2340*/  UISETP.NE.AND UP0, UPT, UR13, UR28, UPT ;  /* 0x0000001c0d00728c */ /* 0x000fe4000bf05270 */
[----:B------:R-:W-:Y:S02]  /*2350*/  ULOP3.LUT UR17, UR17, 0xfefffff8, URZ, 0xc0, !UPT ;  /* 0xfefffff811117892 */ /* 0x000fe4000f8ec0ff */
[----:B------:R-:W-:Y:S02]  /*2360*/  UIADD3 UR16, UPT, UPT, UR6, 0xc400, UR16 ;  /* 0x0000c40006107890 */ /* 0x000fe4000fffe010 */
[----:B------:R-:W-:Y:S02]  /*2370*/  UIADD3.X UR15, UPT, UPT, URZ, UR31, URZ, UP1, !UPT ;  /* 0x0000001fff0f7290 */ /* 0x000fe40008ffe4ff */
[----:B------:R-:W-:Y:S02]  /*2380*/  UPRMT UR5, URZ, 0x5410, UR24 ;  /* 0x00005410ff057896 */ /* 0x000fe40008000018 */
[----:B------:R-:W-:-:S02]  /*2390*/  UIADD3 UR8, UPT, UPT, UR6, 0x22400, UR8 ;  /* 0x0002240006087890 */ /* 0x000fc4000fffe008 */
[----:B------:R-:W-:Y:S01]  /*23a0*/  UPRMT UR4, URZ, 0x5410, UR21 ;  /* 0x00005410ff047896 */ /* 0x000fe20008000015 */
[----:B------:R-:W-:Y:S01]  /*23b0*/  UMOV UR32, 0x0 ;  /* 0x0000000000207882 */ /* 0x000fe20000000000 */
[----:B------:R-:W-:Y:S01]  /*23c0*/  UMOV UR33, 0x10000000 ;  /* 0x1000000000217882 */ /* 0x000fe20000000000 */
[----:B------:R-:W-:Y:S01]  /*23d0*/  UMOV UR19, UR35 ;  /* 0x0000002300137c82 */ /* 0x000fe20008000000 */
[----:B------:R-:W-:Y:S01]  /*23e0*/  UMOV UR20, UR36 ;  /* 0x0000002400147c82 */ /* 0x000fe20008000000 */
[----:B------:R-:W-:Y:S01]  /*23f0*/  UMOV UR12, UR36 ;  /* 0x00000024000c7c82 */ /* 0x000fe20008000000 */
[----:B------:R-:W-:Y:S01]  /*2400*/  UMOV UR9, UR17 ;  /* 0x0000001100097c82 */ /* 0x000fe20008000000 */
[----:B------:R-:W-:Y:S01]  /*2410*/  UMOV UR10, UR18 ;  /* 0x00000012000a7c82 */ /* 0x000fe20008000000 */
[----:B------:R-:W-:Y:S01]  /*2420*/  UTMALDG.3D.MULTICAST.2CTA [UR16], [UR14], UR5, desc[UR32] ;  /* 0x000020100e0073b4 */ /* 0x000fe20008211805 */
[----:B------:R1:W-:Y:S02]  /*2430*/  UTMALDG.3D.MULTICAST.2CTA [UR8], [UR22], UR4, desc[UR32] ;  /* 0x00002008160073b4 */ /* 0x0003e40008211804 */
[----:B-1----:R-:W-:Y:S01]  /*2440*/  UMOV UR4, UR7 ;  /* 0x0000000700047c82 */ /* 0x002fe20008000000 */
[----:B---3--:R-:W-:Y:S05]  /*2450*/  BRA.U UP0, `(.L_x_39) ;  /* 0xfffffffd003c7547 */ /* 0x008fea000b83ffff */
.L_x_33:
[C---:B------:R-:W-:Y:S01]  /*2460*/  LEA R3, R11.reuse, UR6, 0x3 ;  /* 0x000000060b037c11 */ /* 0x040fe2000f8e18ff */
[----:B------:R-:W-:Y:S01]  /*2470*/  NOP ;  /* 0x0000000000007918 */ /* 0x000fe20000000000 */
[----:B-1----:R-:W-:Y:S02]  /*2480*/  SHF.L.U32 R0, R10, 0x1f, RZ ;  /* 0x0000001f0a007819 */ /* 0x002fe400000006ff */
[----:B------:R-:W-:Y:S02]  /*2490*/  LEA R5, R11, UR6, 0x4 ;  /* 0x000000060b057c11 */ /* 0x000fe4000f8e20ff */
[----:B--2-4-:R-:W1:Y:S02]  /*24a0*/  SYNCS.PHASECHK.TRANS64.TRYWAIT P0, [R3+URZ+0x100], R0 ;  /* 0x00010000030075a7 */ /* 0x014e6400080011ff */
[----:B-1----:R-:W-:Y:S05]  /*24b0*/  @!P0 BRA `(.L_x_40) ;  /* 0x0000009c00a88947 */ /* 0x002fea0003800000 */
.L_x_155:
[----:B------:R-:W2:Y:S01]  /*24c0*/  LDS.128 R4, [R5+0x170] ;  /* 0x0001700005047984 */ /* 0x000ea20000000c00 */
[----:B------:R-:W-:Y:S01]  /*24d0*/  UISETP.GE.AND UP0, UPT, UR42, 0x1, UPT ;  /* 0x000000012a00788c */ /* 0x000fe2000bf06270 */
[----:B------:R-:W-:Y:S01]  /*24e0*/  @!PT LDS RZ, [RZ] ;  /* 0x00000000fffff984 */ /* 0x000fe20000000800 */
[----:B------:R-:W-:Y:S01]  /*24f0*/  @!PT LDS RZ, [RZ] ;  /* 0x00000000fffff984 */ /* 0x000fe20000000800 */
[----:B------:R-:W-:Y:S01]  /*2500*/  @!PT LDS RZ, [RZ] ;  /* 0x00000000fffff984 */ /* 0x000fe20000000800 */
[----:B------:R-:W-:Y:S01]  /*2510*/  @!PT LDS RZ, [RZ] ;  /* 0x00000000fffff984 */ /* 0x000fe20000000800 */
[----:B------:R3:W-:Y:S06]  /*2520*/  MEMBAR.ALL.CTA ;  /* 0x0000000000007992 */ /* 0x0007ec0000008000 */
[----:B---3--:R-:W3:Y:S01]  /*2530*/  FENCE.VIEW.ASYNC.S ;  /* 0x00000000000073c6 */ /* 0x008ee20000000000 */
[----:B--2---:R-:W-:-:S13]  /*2540*/  LOP3.LUT P0, RZ, R6, 0x1, RZ, 0xc0, !PT ;  /* 0x0000000106ff7812 */ /* 0x004fda000780c0ff */
[----:B---3--:R-:W-:Y:S01]  /*2550*/  VOTEU.ANY UP1, P0 ;  /* 0x0000000000ff7886 */ /* 0x008fe20000020100 */
[----:B------:R-:W-:-:S13]  /*2560*/  PLOP3.LUT P0, PT, PT, PT, UP1, 0x80, 0x8 ;  /* 0x000000000008781c */ /* 0x000fda0003f0f018 */
[----:B-1----:R-:W-:Y:S02]  /*2570*/  @P0 LOP3.LUT R0, R5, 0xffff, RZ, 0xc0, !PT ;  /* 0x0000ffff05000812 */ /* 0x002fe400078ec0ff */
[----:B------:R-:W-:Y:S02]  /*2580*/  @P0 MOV R2, R4 ;  /* 0x0000000400020202 */ /* 0x000fe40000000f00 */
[----:B------:R-:W-:Y:S01]  /*2590*/  @P0 R2UR UR5, R0 ;  /* 0x00000000000502ca */ /* 0x000fe200000e0000 */
[----:B------:R-:W-:Y:S01]  /*25a0*/  VIADD R0, R3, 0x110 ;  /* 0x0000011003007836 */ /* 0x000fe20000000000 */
[----:B------:R-:W-:Y:S02]  /*25b0*/  @P0 SHF.R.U32.HI R4, RZ, 0x10, R5 ;  /* 0x00000010ff040819 */ /* 0x000fe40000011605 */
[----:B------:R-:W-:Y:S02]  /*25c0*/  @P0 R2UR UR8, R2 ;  /* 0x00000000020802ca */ /* 0x000fe400000e0000 */
[----:B------:R-:W-:-:S02]  /*25d0*/  PRMT R0, RZ, 0x654, R0 ;  /* 0x00000654ff007816 */ /* 0x000fc40000000000 */
[----:B------:R-:W-:Y:S02]  /*25e0*/  @P0 R2UR UR4, R4 ;  /* 0x00000000040402ca */ /* 0x000fe400000e0000 */
[----:B------:R1:W-:Y:S03]  /*25f0*/  SYNCS.ARRIVE.TRANS64.RED.A1T0 RZ, [R0+URZ], RZ ;  /* 0x000000ff00ff79a7 */ /* 0x0003e600081004ff */
[----:B------:R-:W-:-:S04]  /*2600*/  @UP1 UMOV UR37, UR5 ;  /* 0x0000000500251c82 */ /* 0x000fc80008000000 */
[----:B------:R-:W-:-:S04]  /*2610*/  @UP1 UMOV UR38, UR8 ;  /* 0x0000000800261c82 */ /* 0x000fc80008000000 */
[----:B------:R-:W-:Y:S01]  /*2620*/  @UP1 UMOV UR36, UR4 ;  /* 0x0000000400241c82 */ /* 0x000fe20008000000 */
[----:B------:R-:W-:Y:S05]  /*2630*/  BRA.U !UP0, `(.L_x_41) ;  /* 0x0000000108d47547 */ /* 0x000fea000b800000 */
[----:B------:R-:W2:Y:S01]  /*2640*/  LDCU.128 UR12, c[0x0][0xb10] ;  /* 0x00016200ff0c77ac */ /* 0x000ea20008000c00 */
[----:B------:R-:W3:Y:S01]  /*2650*/  LDCU UR28, c[0x0][0xb20] ;  /* 0x00016400ff1c77ac */ /* 0x000ee20008000800 */
[----:B------:R-:W4:Y:S01]  /*2660*/  LDCU UR20, c[0x0][0xb0c] ;  /* 0x00016180ff1477ac */ /* 0x000f220008000800 */
[----:B------:R-:W1:Y:S01]  /*2670*/  LDCU.64 UR10, c[0x0][0xb28] ;  /* 0x00016500ff0a77ac */ /* 0x000e620008000a00 */
[----:B------:R-:W-:Y:S02]  /*2680*/  UISETP.NE.AND UP3, UPT, UR42, 0x1, UPT ;  /* 0x000000012a00788c */ /* 0x000fe4000bf65270 */
[----:B--2---:R-:W-:Y:S02]  /*2690*/  UIMAD.WIDE.U32 UR8, UR39, UR15, URZ ;  /* 0x0000000f270872a5 */ /* 0x004fe4000f8e00ff */
[----:B------:R-:W-:Y:S02]  /*26a0*/  UIMAD.WIDE.U32 UR4, UR40, UR12, URZ ;  /* 0x0000000c280472a5 */ /* 0x000fe4000f8e00ff */
[----:B------:R-:W-:-:S02]  /*26b0*/  UISETP.NE.AND UP0, UPT, UR14, 0x1, UPT ;  /* 0x000000010e00788c */ /* 0x000fc4000bf05270 */
[----:B------:R-:W-:Y:S01]  /*26c0*/  UIMAD.WIDE.U32 UR22, UR37, UR15, URZ ;  /* 0x0000000f251672a5 */ /* 0x000fe2000f8e00ff */
[----:B------:R-:W-:Y:S02]  /*26d0*/  UMOV UR8, UR9 ;  /* 0x0000000900087c82 */ /* 0x000fe40008000000 */
[----:B------:R-:W-:Y:S01]  /*26e0*/  UMOV UR4, UR5 ;  /* 0x0000000500047c82 */ /* 0x000fe20008000000 */
[----:B---3--:R-:W-:Y:S02]  /*26f0*/  USHF.R.U32.HI UR8, URZ, UR28, UR8 ;  /* 0x0000001cff087299 */ /* 0x008fe40008011608 */
[----:B----4-:R-:W-:Y:S02]  /*2700*/  UISETP.NE.AND UP2, UPT, UR20, 0x1, UPT ;  /* 0x000000011400788c */ /* 0x010fe4000bf45270 */
[----:B------:R-:W-:Y:S02]  /*2710*/  USHF.R.U32.HI UR4, URZ, UR13, UR4 ;  /* 0x0000000dff047299 */ /* 0x000fe40008011604 */
[----:B------:R-:W-:-:S02]  /*2720*/  USEL UR5, UR39, UR8, !UP0 ;  /* 0x0000000827057287 */ /* 0x000fc4000c000000 */
[----:B------:R-:W-:Y:S02]  /*2730*/  USEL UR8, UR40, UR4, !UP2 ;  /* 0x0000000428087287 */ /* 0x000fe4000d000000 */
[----:B-1----:R-:W-:Y:S01]  /*2740*/  UIMAD.WIDE.U32 UR16, UR5, UR10, URZ ;  /* 0x0000000a051072a5 */ /* 0x002fe2000f8e00ff */
[----:B------:R-:W-:Y:S01]  /*2750*/  UMOV UR4, UR23 ;  /* 0x0000001700047c82 */ /* 0x000fe20008000000 */
[----:B------:R-:W-:Y:S02]  /*2760*/  UIMAD.WIDE.U32 UR18, UR38, UR12, URZ ;  /* 0x0000000c261272a5 */ /* 0x000fe4000f8e00ff */
[----:B------:R-:W-:-:S03]  /*2770*/  UIMAD.WIDE.U32 UR22, UR8, UR10, URZ ;  /* 0x0000000a081672a5 */ /* 0x000fc6000f8e00ff */
[----:B------:R-:W-:Y:S01]  /*2780*/  UMOV UR16, UR17 ;  /* 0x0000001100107c82 */ /* 0x000fe20008000000 */
[----:B------:R-:W-:Y:S02]  /*2790*/  USHF.R.U32.HI UR4, URZ, UR28, UR4 ;  /* 0x0000001cff047299 */ /* 0x000fe40008011604 */
[----:B------:R-:W-:Y:S01]  /*27a0*/  @UP3 USHF.R.U32.HI UR5, URZ, UR11, UR16 ;  /* 0x0000000bff053299 */ /* 0x000fe20008011610 */
[----:B------:R-:W-:Y:S01]  /*27b0*/  UMOV UR18, UR19 ;  /* 0x0000001300127c82 */ /* 0x000fe20008000000 */
[----:B------:R-:W-:Y:S01]  /*27c0*/  UMOV UR22, UR23 ;  /* 0x0000001700167c82 */ /* 0x000fe20008000000 */
[----:B------:R-:W-:Y:S02]  /*27d0*/  USHF.R.U32.HI UR13, URZ, UR13, UR18 ;  /* 0x0000000dff0d7299 */ /* 0x000fe40008011612 */
[----:B------:R-:W-:Y:S02]  /*27e0*/  USEL UR4, UR37, UR4, !UP0 ;  /* 0x0000000425047287 */ /* 0x000fe4000c000000 */
[----:B------:R-:W-:-:S02]  /*27f0*/  @UP3 USHF.R.U32.HI UR8, URZ, UR11, UR22 ;  /* 0x0000000bff083299 */ /* 0x000fc40008011616 */
[----:B------:R-:W-:Y:S02]  /*2800*/  UIMAD UR9, UR42, UR5, URZ ;  /* 0x000000052a0972a4 */ /* 0x000fe4000f8e02ff */
[----:B------:R-:W-:Y:S02]  /*2810*/  USEL UR5, UR38, UR13, !UP2 ;  /* 0x0000000d26057287 */ /* 0x000fe4000d000000 */
[----:B------:R-:W-:Y:S02]  /*2820*/  UIMAD UR12, UR42, UR8, URZ ;  /* 0x000000082a0c72a4 */ /* 0x000fe4000f8e02ff */
[----:B------:R-:W-:Y:S02]  /*2830*/  UISETP.GE.AND UP0, UPT, UR4, UR9, UPT ;  /* 0x000000090400728c */ /* 0x000fe4000bf06270 */
[----:B------:R-:W-:Y:S02]  /*2840*/  UIMAD.WIDE.U32 UR16, UR4, UR10, URZ ;  /* 0x0000000a041072a5 */ /* 0x000fe4000f8e00ff */
[----:B------:R-:W-:-:S02]  /*2850*/  UISETP.GE.OR UP0, UPT, UR5, UR12, UP0 ;  /* 0x0000000c0500728c */ /* 0x000fc40008706670 */
        /* <DEDUP_REMOVED lines=19> */
.L_x_41:
[----:B------:R-:W2:Y:S02]  /*2990*/  LDCU UR4, c[0x0][0xb30] ;  /* 0x00016600ff0477ac */ /* 0x000ea40008000800 */
[----:B--2---:R-:W-:-:S09]  /*29a0*/  UISETP.NE.AND UP0, UPT, UR4, 0x1, UPT ;  /* 0x000000010400788c */ /* 0x004fd2000bf05270 */
        /* <DEDUP_REMOVED lines=14> */
[----:B------:R-:W-:Y:S02]  /*2a90*/  UIADD3 UR8, UPT, UPT, UR5, -UR4, URZ ;  /* 0x8000000405087290 */ /* 0x000fe4000fffe0ff */
[----:B------:R-:W-:Y:S02]  /*2aa0*/  UIADD3 UR4, UPT, UPT, -UR5, UR4, URZ ;  /* 0x0000000405047290 */ /* 0x000fe4000fffe1ff */
[----:B------:R-:W-:Y:S02]  /*2ab0*/  UIMAD UR37, UR8, UR14, UR37 ;  /* 0x0000000e082572a4 */ /* 0x000fe4000f8e0225 */
[----:B------:R-:W-:-:S12]  /*2ac0*/  UIMAD UR38, UR4, UR10, UR38 ;  /* 0x0000000a042672a4 */ /* 0x000fd8000f8e0226 */
.L_x_42:
[----:B------:R-:W-:Y:S01]  /*2ad0*/  VIADD R11, R11, 0x1 ;  /* 0x000000010b0b7836 */ /* 0x000fe20000000000 */
[----:B------:R-:W-:Y:S01]  /*2ae0*/  R2UR UR4, R164 ;  /* 0x00000000a40472ca */ /* 0x000fe200000e0000 */
[----:B------:R-:W-:Y:S01]  /*2af0*/  UIADD3 UR16, UPT, UPT, UR38, UR61, URZ ;  /* 0x0000003d26107290 */ /* 0x000fe2000fffe0ff */
[----:B------:R-:W-:Y:S02]  /*2b00*/  PLOP3.LUT P1, PT, PT, PT, PT, 0x80, 0x8 ;  /* 0x000000000008781c */ /* 0x000fe40003f2f070 */
[----:B------:R-:W-:-:S04]  /*2b10*/  ISETP.NE.AND P0, PT, R11, 0x2, PT ;  /* 0x000000020b00780c */ /* 0x000fc80003f05270 */
[----:B------:R-:W-:Y:S02]  /*2b20*/  SEL R3, RZ, 0x1, P0 ;  /* 0x00000001ff037807 */ /* 0x000fe40000000000 */
[----:B------:R-:W-:Y:S02]  /*2b30*/  SEL R11, R11, RZ, P0 ;  /* 0x000000ff0b0b7207 */ /* 0x000fe40000000000 */
[----:B------:R-:W-:Y:S01]  /*2b40*/  LOP3.LUT R10, R10, R3, RZ, 0x3c, !PT ;  /* 0x000000030a0a7212 */ /* 0x000fe200078e3cff */
[----:B------:R-:W-:Y:S01]  /*2b50*/  UIADD3 UR20, UPT, UPT, UR37, UR4, URZ ;  /* 0x0000000425147290 */ /* 0x000fe2000fffe0ff */
[----:B------:R-:W-:Y:S11]  /*2b60*/  BRA.U UP1, `(.L_x_43) ;  /* 0xfffffff101187547 */ /* 0x000ff6000b83ffff */
[----:B------:R-:W-:Y:S01]  /*2b70*/  UIADD3 UR8, UPT, UPT, UR6, 0x58, URZ ;  /* 0x0000005806087890 */ /* 0x000fe2000fffe0ff */
[----:B------:R-:W-:-:S03]  /*2b80*/  SHF.L.U32 R3, R12, 0x1f, RZ ;  /* 0x0000001f0c037819 */ /* 0x000fc600000006ff */
[----:B------:R-:W-:-:S09]  /*2b90*/  ULEA UR4, UR7, UR8, 0x3 ;  /* 0x0000000807047291 */ /* 0x000fd2000f8e18ff */
[----:B------:R-:W2:Y:S02]  /*2ba0*/  SYNCS.PHASECHK.TRANS64.TRYWAIT P0, [UR4], R3 ;  /* 0x00000003ff0075a7 */ /* 0x000ea40008001104 */
[----:B--2---:R-:W-:Y:S05]  /*2bb0*/  @!P0 BRA `(.L_x_44) ;  /* 0x0000009400fc8947 */ /* 0x004fea0003800000 */
.L_x_157:
[----:B------:R-:W-:-:S04]  /*2bc0*/  UIADD3 UR4, UPT, UPT, UR7, 0x1, URZ ;  /* 0x0000000107047890 */ /* 0x000fc8000fffe0ff */
[----:B------:R-:W-:-:S04]  /*2bd0*/  UISETP.NE.AND UP0, UPT, UR4, 0xb, UPT ;  /* 0x0000000b0400788c */ /* 0x000fc8000bf05270 */
[----:B------:R-:W-:Y:S02]  /*2be0*/  USEL UR6, URZ, 0x1, UP0 ;  /* 0x00000001ff067887 */ /* 0x000fe40008000000 */
[----:B------:R-:W-:-:S04]  /*2bf0*/  USEL UR4, UR4, URZ, UP0 ;  /* 0x000000ff04047287 */ /* 0x000fc80008000000 */
[----:B------:R-:W-:Y:S01]  /*2c00*/  ULEA UR5, UR4, UR8, 0x3 ;  /* 0x0000000804057291 */ /* 0x000fe2000f8e18ff */
[----:B------:R-:W-:-:S04]  /*2c10*/  LOP3.LUT R2, R12, UR6, RZ, 0x3c, !PT ;  /* 0x000000060c027c12 */ /* 0x000fc8000f8e3cff */
[----:B-1----:R-:W-:-:S04]  /*2c20*/  SHF.L.U32 R3, R2, 0x1f, RZ ;  /* 0x0000001f02037819 */ /* 0x002fc800000006ff */
[----:B------:R-:W1:Y:S02]  /*2c30*/  SYNCS.PHASECHK.TRANS64.TRYWAIT P0, [UR5], R3 ;  /* 0x00000003ff0075a7 */ /* 0x000e640008001105 */
[----:B-1----:R-:W-:Y:S05]  /*2c40*/  @!P0 BRA `(.L_x_45) ;  /* 0x0000009400f08947 */ /* 0x002fea0003800000 */
.L_x_159:
        /* <DEDUP_REMOVED lines=9> */
.L_x_161:
        /* <DEDUP_REMOVED lines=9> */
.L_x_163:
        /* <DEDUP_REMOVED lines=9> */
.L_x_165:
        /* <DEDUP_REMOVED lines=9> */
.L_x_167:
        /* <DEDUP_REMOVED lines=9> */
.L_x_169:
        /* <DEDUP_REMOVED lines=9> */
.L_x_171:
        /* <DEDUP_REMOVED lines=9> */
.L_x_173:
        /* <DEDUP_REMOVED lines=9> */
.L_x_175:
[----:B------:R-:W-:-:S04]  /*30d0*/  UIADD3 UR4, UPT, UPT, UR4, 0x1, URZ ;  /* 0x0000000104047890 */ /* 0x000fc8000fffe0ff */
[----:B------:R-:W-:-:S04]  /*30e0*/  UISETP.NE.AND UP0, UPT, UR4, 0xb, UPT ;  /* 0x0000000b0400788c */ /* 0x000fc8000bf05270 */
[----:B------:R-:W-:Y:S02]  /*30f0*/  USEL UR5, URZ, 0x1, UP0 ;  /* 0x00000001ff057887 */ /* 0x000fe40008000000 */
[----:B------:R-:W-:-:S04]  /*3100*/  USEL UR4, UR4, URZ, UP0 ;  /* 0x000000ff04047287 */ /* 0x000fc80008000000 */
[----:B------:R-:W-:Y:S01]  /*3110*/  ULEA UR4, UR4, UR8, 0x3 ;  /* 0x0000000804047291 */ /* 0x000fe2000f8e18ff */
[----:B-1----:R-:W-:-:S04]  /*3120*/  LOP3.LUT R3, R2, UR5, RZ, 0x3c, !PT ;  /* 0x0000000502037c12 */ /* 0x002fc8000f8e3cff */
[----:B------:R-:W-:Y:S01]  /*3130*/  SHF.L.U32 R3, R3, 0x1f, RZ ;  /* 0x0000001f03037819 */ /* 0x000fe200000006ff */
[----:B------:R-:W-:-:S07]  /*3140*/  IMAD.U32 R0, RZ, RZ, UR4 ;  /* 0x00000004ff007e24 */ /* 0x000fce000f8e00ff */
.L_x_54:
[----:B-1----:R1:W2:Y:S02]  /*3150*/  SYNCS.PHASECHK.TRANS64.TRYWAIT P0, [R0+URZ], R3 ;  /* 0x00000003000075a7 */ /* 0x0022a400080011ff */
[----:B--2---:R-:W-:Y:S05]  /*3160*/  @!P0 NANOSLEEP.SYNCS 0x989680 ;  /* 0x009896800000895d */ /* 0x004fea0003900000 */
[----:B------:R-:W2:Y:S02]  /*3170*/  @!P0 SYNCS.PHASECHK.TRANS64 P0, [R0+URZ], R3 ;  /* 0x00000003000085a7 */ /* 0x000ea400080010ff */
[----:B--2---:R-:W-:Y:S05]  /*3180*/  @P0 EXIT ;  /* 0x000000000000094d */ /* 0x004fea0003800000 */
[----:B------:R-:W-:Y:S05]  /*3190*/  BRA `(.L_x_54) ;  /* 0xfffffffc00ec7947 */ /* 0x000fea000383ffff */
.L_x_23:
[----:B------:R-:W-:-:S04]  /*31a0*/  UISETP.NE.AND UP0, UPT, UR45, URZ, UPT ;  /* 0x000000ff2d00728c */ /* 0x000fc8000bf05270 */
[----:B------:R-:W-:-:S09]  /*31b0*/  UISETP.NE.OR UP0, UPT, UR25, 0x1, UP0 ;  /* 0x000000011900788c */ /* 0x000fd20008705670 */
[----:B------:R-:W-:Y:S05]  /*31c0*/  BRA.U UP0, `(.L_x_55) ;  /* 0x0000000500487547 */ /* 0x000fea000b800000 */
[----:B------:R-:W-:Y:S01]  /*31d0*/  ISETP.GE.U32.AND P2, PT, R0, 0x8, PT ;  /* 0x000000080000780c */ /* 0x000fe20003f46070 */
[----:B------:R-:W-:Y:S01]  /*31e0*/  IMAD.MOV.U32 R12, RZ, RZ, 0x1 ;  /* 0x00000001ff0c7424 */ /* 0x000fe200078e00ff */
[----:B------:R-:W-:Y:S02]  /*31f0*/  CS2R R10, SRZ ;  /* 0x00000000000a7805 */ /* 0x000fe4000001ff00 */
[----:B------:R-:W-:Y:S01]  /*3200*/  CS2R R8, SRZ ;  /* 0x0000000000087805 */ /* 0x000fe2000001ff00 */
[----:B------:R-:W-:Y:S01]  /*3210*/  UMOV UR6, 0x400 ;  /* 0x0000040000067882 */ /* 0x000fe20000000000 */
[----:B------:R-:W-:Y:S01]  /*3220*/  UMOV UR5, URZ ;  /* 0x000000ff00057c82 */ /* 0x000fe20008000000 */
[----:B------:R-:W-:-:S12]  /*3230*/  ULEA UR6, UR45, UR6, 0x18 ;  /* 0x000000062d067291 */ /* 0x000fd8000f8ec0ff */
.L_x_59:
[----:B------:R-:W-:Y:S02]  /*3240*/  LEA R2, R8, UR6, 0x3 ;  /* 0x0000000608027c11 */ /* 0x000fe4000f8e18ff */
[----:B------:R-:W-:-:S03]  /*3250*/  SHF.L.U32 R5, R9, 0x1f, RZ ;  /* 0x0000001f09057819 */ /* 0x000fc600000006ff */
[----:B------:R-:W-:Y:S01]  /*3260*/  VIADD R4, R2, 0x150 ;  /* 0x0000015002047836 */ /* 0x000fe20000000000 */
[----:B------:R-:W2:Y:S02]  /*3270*/  SYNCS.PHASECHK.TRANS64.TRYWAIT P0, [R2+URZ+0x140], R5 ;  /* 0x00014005020075a7 */ /* 0x000ea400080011ff */
[----:B--2---:R-:W-:Y:S05]  /*3280*/  @!P0 BRA `(.L_x_56) ;  /* 0x0000009400388947 */ /* 0x004fea0003800000 */
.L_x_176:
[----:B------:R-:W-:Y:S01]  /*3290*/  ULEA UR4, UR5, UR6, 0x3 ;  /* 0x0000000605047291 */ /* 0x000fe2000f8e18ff */
[----:B------:R-:W-:Y:S02]  /*32a0*/  PRMT R4, RZ, 0x654, R4 ;  /* 0x00000654ff047816 */ /* 0x000fe40000000004 */
[----:B--2---:R-:W-:Y:S01]  /*32b0*/  SHF.L.U32 R5, R12, 0x1f, RZ ;  /* 0x0000001f0c057819 */ /* 0x004fe200000006ff */
[----:B------:R-:W-:Y:S01]  /*32c0*/  UIADD3 UR7, UPT, UPT, UR4, 0x100, URZ ;  /* 0x0000010004077890 */ /* 0x000fe2000fffe0ff */
[----:B------:R2:W-:Y:S05]  /*32d0*/  SYNCS.ARRIVE.TRANS64.RED.A1T0 RZ, [R4+URZ], RZ ;  /* 0x000000ff04ff79a7 */ /* 0x0005ea00081004ff */
[----:B------:R-:W-:Y:S01]  /*32e0*/  IMAD.U32 R7, RZ, RZ, UR7 ;  /* 0x00000007ff077e24 */ /* 0x000fe2000f8e00ff */
[----:B------:R-:W3:Y:S04]  /*32f0*/  SYNCS.PHASECHK.TRANS64.TRYWAIT P0, [UR4+0x110], R5 ;  /* 0x00011005ff0075a7 */ /* 0x000ee80008001104 */
[----:B------:R-:W-:Y:S01]  /*3300*/  PRMT R6, R0, 0x654, R7 ;  /* 0x0000065400067816 */ /* 0x000fe20000000007 */
[----:B--2---:R-:W-:Y:S01]  /*3310*/  @!P2 IMAD.MOV.U32 R4, RZ, RZ, 0x10 ;  /* 0x00000010ff04a424 */ /* 0x004fe200078e00ff */
[----:B---3--:R-:W-:Y:S06]  /*3320*/  @!P0 BRA `(.L_x_57) ;  /* 0x0000009400248947 */ /* 0x008fec0003800000 */
.L_x_178:
[----:B------:R-:W-:Y:S01]  /*3330*/  ULEA UR8, UR5, UR6, 0x4 ;  /* 0x0000000605087291 */ /* 0x000fe2000f8e20ff */
[----:B------:R-:W-:Y:S01]  /*3340*/  SEL R3, R6, R3, !P2 ;  /* 0x0000000306037207 */ /* 0x000fe20005000000 */
[----:B------:R-:W-:Y:S01]  /*3350*/  UIADD3 UR9, UPT, UPT, UR4, 0x100, URZ ;  /* 0x0000010004097890 */ /* 0x000fe2000fffe0ff */
[----:B--2---:R-:W-:Y:S01]  /*3360*/  LEA R2, R11, UR6, 0x3 ;  /* 0x000000060b027c11 */ /* 0x004fe2000f8e18ff */
[----:B------:R-:W-:Y:S01]  /*3370*/  UIADD3 UR8, UPT, UPT, UR8, 0x170, URZ ;  /* 0x0000017008087890 */ /* 0x000fe2000fffe0ff */
[----:B------:R-:W-:Y:S01]  /*3380*/  SHF.L.U32 R5, R10, 0x1f, RZ ;  /* 0x0000001f0a057819 */ /* 0x000fe200000006ff */
[----:B------:R2:W-:Y:S01]  /*3390*/  @!P2 SYNCS.ARRIVE.TRANS64.RED RZ, [R3+URZ], R4 ;  /* 0x0000000403ffa9a7 */ /* 0x0005e200080004ff */
[----:B------:R-:W-:Y:S01]  /*33a0*/  UIADD3 UR4, UPT, UPT, UR5, 0x1, URZ ;  /* 0x0000000105047890 */ /* 0x000fe2000fffe0ff */
[----:B------:R-:W-:-:S03]  /*33b0*/  VIADD R8, R8, 0x1 ;  /* 0x0000000108087836 */ /* 0x000fc60000000000 */
[----:B------:R-:W-:Y:S02]  /*33c0*/  UISETP.NE.AND UP0, UPT, UR4, 0x2, UPT ;  /* 0x000000020400788c */ /* 0x000fe4000bf05270 */
[----:B------:R-:W-:Y:S06]  /*33d0*/  UGETNEXTWORKID.BROADCAST [UR8], [UR9] ;  /* 0x00000000080073ca */ /* 0x000fec0008000100 */
[----:B------:R-:W-:Y:S01]  /*33e0*/  USEL UR7, URZ, 0x1, UP0 ;  /* 0x00000001ff077887 */ /* 0x000fe20008000000 */
[----:B------:R-:W-:Y:S01]  /*33f0*/  ISETP.NE.AND P0, PT, R8, 0x2, PT ;  /* 0x000000020800780c */ /* 0x000fe20003f05270 */
[----:B------:R-:W-:Y:S01]  /*3400*/  USEL UR5, UR4, URZ, UP0 ;  /* 0x000000ff04057287 */ /* 0x000fe20008000000 */
[----:B------:R-:W3:Y:S03]  /*3410*/  SYNCS.PHASECHK.TRANS64.TRYWAIT P1, [R2+URZ+0x100], R5 ;  /* 0x00010005020075a7 */ /* 0x000ee600080211ff */
[----:B------:R-:W-:Y:S01]  /*3420*/  LOP3.LUT R12, R12, UR7, RZ, 0x3c, !PT ;  /* 0x000000070c0c7c12 */ /* 0x000fe2000f8e3cff */
[----:B--23--:R-:W-:Y:S07]  /*3430*/  @!P1 BRA `(.L_x_58) ;  /* 0x0000009000f89947 */ /* 0x00cfee0003800000 */
.L_x_179:
[C---:B------:R-:W-:Y:S01]  /*3440*/  LEA R4, R11.reuse, UR6, 0x4 ;  /* 0x000000060b047c11 */ /* 0x040fe2000f8e20ff */
[----:B--2---:R-:W-:Y:S01]  /*3450*/  VIADD R2, R2, 0x110 ;  /* 0x0000011002027836 */ /* 0x004fe20000000000 */
[----:B------:R-:W-:Y:S01]  /*3460*/  SEL R8, R8, RZ, P0 ;  /* 0x000000ff08087207 */ /* 0x000fe20000000000 */
[----:B------:R-:W-:-:S03]  /*3470*/  VIADD R11, R11, 0x1 ;  /* 0x000000010b0b7836 */ /* 0x000fc60000000000 */
[----:B------:R-:W2:Y:S01]  /*3480*/  LDS.128 R4, [R4+0x170] ;  /* 0x0001700004047984 */ /* 0x000ea20000000c00 */
[----:B------:R-:W-:Y:S02]  /*3490*/  PRMT R2, RZ, 0x654, R2 ;  /* 0x00000654ff027816 */ /* 0x000fe40000000002 */
[C---:B------:R-:W-:Y:S01]  /*34a0*/  ISETP.NE.AND P1, PT, R11.reuse, 0x2, PT ;  /* 0x000000020b00780c */ /* 0x040fe20003f25270 */
[----:B------:R-:W-:Y:S01]  /*34b0*/  @!PT LDS RZ, [RZ] ;  /* 0x00000000fffff984 */ /* 0x000fe20000000800 */
[----:B------:R-:W-:Y:S01]  /*34c0*/  @!PT LDS RZ, [RZ] ;  /* 0x00000000fffff984 */ /* 0x000fe20000000800 */
[----:B------:R-:W-:Y:S01]  /*34d0*/  @!PT LDS RZ, [RZ] ;  /* 0x00000000fffff984 */ /* 0x000fe20000000800 */
[----:B------:R-:W-:Y:S01]  /*34e0*/  @!PT LDS RZ, [RZ] ;  /* 0x00000000fffff984 */ /* 0x000fe20000000800 */
[----:B------:R3:W-:Y:S06]  /*34f0*/  MEMBAR.ALL.CTA ;  /* 0x0000000000007992 */ /* 0x0007ec0000008000 */
[----:B---3--:R-:W3:Y:S01]  /*3500*/  FENCE.VIEW.ASYNC.S ;  /* 0x00000000000073c6 */ /* 0x008ee20000000000 */
[----:B------:R-:W-:Y:S01]  /*3510*/  SEL R11, R11, RZ, P1 ;  /* 0x000000ff0b0b7207 */ /* 0x000fe20000800000 */
[----:B---3--:R3:W-:Y:S01]  /*3520*/  SYNCS.ARRIVE.TRANS64.RED.A1T0 RZ, [R2+URZ], RZ ;  /* 0x000000ff02ff79a7 */ /* 0x0087e200081004ff */
[----:B--2---:R-:W-:-:S02]  /*3530*/  LOP3.LUT P3, RZ, R6, 0x1, RZ, 0xc0, !PT ;  /* 0x0000000106ff7812 */ /* 0x004fc4000786c0ff */
[----:B------:R-:W-:-:S04]  /*3540*/  SEL R5, RZ, 0x1, P1 ;  /* 0x00000001ff057807 */ /* 0x000fc80000800000 */
[----:B------:R-:W-:Y:S02]  /*3550*/  LOP3.LUT R10, R10, R5, RZ, 0x3c, !PT ;  /* 0x000000050a0a7212 */ /* 0x000fe400078e3cff */
[----:B---3--:R-:W-:-:S04]  /*3560*/  SEL R2, RZ, 0x1, P0 ;  /* 0x00000001ff027807 */ /* 0x008fc80000000000 */
[----:B------:R-:W-:Y:S01]  /*3570*/  LOP3.LUT R9, R9, R2, RZ, 0x3c, !PT ;  /* 0x0000000209097212 */ /* 0x000fe200078e3cff */
[----:B------:R-:W-:Y:S06]  /*3580*/  @P3 BRA `(.L_x_59) ;  /* 0xfffffffc002c3947 */ /* 0x000fec000383ffff */
[----:B------:R-:W-:Y:S01]  /*3590*/  ULEA UR4, UR5, UR6, 0x3 ;  /* 0x0000000605047291 */ /* 0x000fe2000f8e18ff */
[----:B------:R-:W-:-:S08]  /*35a0*/  SHF.L.U32 R3, R12, 0x1f, RZ ;  /* 0x0000001f0c037819 */ /* 0x000fd000000006ff */
[----:B------:R-:W2:Y:S02]  /*35b0*/  SYNCS.PHASECHK.TRANS64 P0, [UR4+0x110], R3 ;  /* 0x00011003ff0075a7 */ /* 0x000ea40008001004 */
[----:B--2---:R-:W-:Y:S05]  /*35c0*/  @P0 BRA `(.L_x_60) ;  /* 0x0000000000080947 */ /* 0x004fea0003800000 */
[----:B------:R-:W2:Y:S02]  /*35d0*/  SYNCS.PHASECHK.TRANS64.TRYWAIT P0, [UR4+0x110], R3 ;  /* 0x00011003ff0075a7 */ /* 0x000ea40008001104 */
[----:B--2---:R-:W-:Y:S05]  /*35e0*/  @!P0 BRA `(.L_x_61) ;  /* 0x0000009000a08947 */ /* 0x004fea0003800000 */
.L_x_60:
[----:B------:R-:W-:-:S04]  /*35f0*/  UIADD3 UR7, UPT, UPT, UR5, 0x1, URZ ;  /* 0x0000000105077890 */ /* 0x000fc8000fffe0ff */
[----:B------:R-:W-:-:S04]  /*3600*/  UISETP.NE.AND UP0, UPT, UR7, 0x2, UPT ;  /* 0x000000020700788c */ /* 0x000fc8000bf05270 */
[----:B------:R-:W-:Y:S02]  /*3610*/  USEL UR8, URZ, 0x1, UP0 ;  /* 0x00000001ff087887 */ /* 0x000fe40008000000 */
[----:B------:R-:W-:-:S04]  /*3620*/  USEL UR7, UR7, URZ, UP0 ;  /* 0x000000ff07077287 */ /* 0x000fc80008000000 */
[----:B------:R-:W-:Y:S01]  /*3630*/  ULEA UR7, UR7, UR6, 0x3 ;  /* 0x0000000607077291 */ /* 0x000fe2000f8e18ff */
[----:B--2---:R-:W-:-:S04]  /*3640*/  LOP3.LUT R3, R12, UR8, RZ, 0x3c, !PT ;  /* 0x000000080c037c12 */ /* 0x004fc8000f8e3cff */
[----:B------:R-:W-:-:S04]  /*3650*/  SHF.L.U32 R0, R3, 0x1f, RZ ;  /* 0x0000001f03007819 */ /* 0x000fc800000006ff */
[----:B------:R-:W2:Y:S02]  /*3660*/  SYNCS.PHASECHK.TRANS64 P0, [UR7+0x110], R0 ;  /* 0x00011000ff0075a7 */ /* 0x000ea40008001007 */
[----:B-12---:R-:W-:Y:S05]  /*3670*/  @P0 EXIT ;  /* 0x000000000000094d */ /* 0x006fea0003800000 */
[----:B------:R-:W-:Y:S02]  /*3680*/  SHF.L.U32 R3, R3, 0x1f, RZ ;  /* 0x0000001f03037819 */ /* 0x000fe400000006ff */
[----:B------:R-:W-:-:S07]  /*3690*/  MOV R0, UR7 ;  /* 0x0000000700007c02 */ /* 0x000fce0008000f00 */
.L_x_62:
[----:B-1----:R1:W2:Y:S02]  /*36a0*/  SYNCS.PHASECHK.TRANS64.TRYWAIT P0, [R0+URZ+0x110], R3 ;  /* 0x00011003000075a7 */ /* 0x0022a400080011ff */
[----:B--2---:R-:W-:Y:S05]  /*36b0*/  @!P0 NANOSLEEP.SYNCS 0x989680 ;  /* 0x009896800000895d */ /* 0x004fea0003900000 */
[----:B------:R-:W2:Y:S02]  /*36c0*/  @!P0 SYNCS.PHASECHK.TRANS64 P0, [R0+URZ+0x110], R3 ;  /* 0x00011003000085a7 */ /* 0x000ea400080010ff */
[----:B--2---:R-:W-:Y:S05]  /*36d0*/  @P0 EXIT ;  /* 0x000000000000094d */ /* 0x004fea0003800000 */
[----:B------:R-:W-:Y:S05]  /*36e0*/  BRA `(.L_x_62) ;  /* 0xfffffffc00ec7947 */ /* 0x000fea000383ffff */
.L_x_55:
[----:B------:R-:W-:Y:S05]  /*36f0*/  BRA.U UP6, `(.L_x_63) ;  /* 0x0000001106587547 */ /* 0x000fea000b800000 */
[----:B------:R-:W-:Y:S01]  /*3700*/  UMOV UR4, 0x40 ;  /* 0x0000004000047882 */ /* 0x000fe20000000000 */
[----:B------:R-:W-:Y:S01]  /*3710*/  NOP ;  /* 0x0000000000007918 */ /* 0x000fe20000000000 */
[----:B------:R-:W-:Y:S01]  /*3720*/  ULEA UR5, UR45, UR4, 0x18 ;  /* 0x000000042d057291 */ /* 0x000fe2000f8ec0ff */
[----:B------:R-:W-:Y:S02]  /*3730*/  UMOV UR6, 0x400 ;  /* 0x0000040000067882 */ /* 0x000fe40000000000 */
[----:B------:R-:W-:-:S06]  /*3740*/  ULEA UR6, UR45, UR6, 0x18 ;  /* 0x000000062d067291 */ /* 0x000fcc000f8ec0ff */
[----:B------:R-:W2:Y:S02]  /*3750*/  LDS.U8 R0, [UR5+0x1c] ;  /* 0x00001c05ff007984 */ /* 0x000ea40008000000 */
[----:B--2---:R-:W-:-:S13]  /*3760*/  ISETP.NE.AND P0, PT, R0, RZ, PT ;  /* 0x000000ff0000720c */ /* 0x004fda0003f05270 */
[----:B------:R-:W-:Y:S05]  /*3770*/  @P0 BRA `(.L_x_64) ;  /* 0x0000000400080947 */ /* 0x000fea0003800000 */
[----:B------:R-:W-:Y:S02]  /*3780*/  UISETP.NE.U32.AND UP1, UPT, UR34, 0x1, UPT ;  /* 0x000000012200788c */ /* 0x000fe4000bf25070 */
[----:B------:R-:W-:-:S07]  /*3790*/  UIADD3 UR7, UPT, UPT, UR5, 0x8, URZ ;  /* 0x0000000805077890 */ /* 0x000fce000fffe0ff */
[----:B------:R-:W-:Y:S05]  /*37a0*/  BRA.U !UP1, `(.L_x_65) ;  /* 0x00000001099c7547 */ /* 0x000fea000b800000 */
[----:B------:R-:W-:Y:S01]  /*37b0*/  ELECT P0, URZ, PT ;  /* 0x0000000000ff782f */ /* 0x000fe20003800000 */
[----:B------:R-:W-:-:S12]  /*37c0*/  BSSY B0, `(.L_x_65) ;  /* 0x0000025000007945 */ /* 0x000fd80003800000 */
[----:B------:R-:W-:Y:S05]  /*37d0*/  @!P0 BRA `(.L_x_66) ;  /* 0x00000000008c8947 */ /* 0x000fea0003800000 */
[----:B------:R-:W-:-:S05]  /*37e0*/  UMOV UR4, 0x10 ;  /* 0x0000001000047882 */ /* 0x000fca0000000000 */
[----:B------:R-:W-:Y:S04]  /*37f0*/  DEPBAR.LE SB2, 0x36 ;  /* 0x0000ad800000791a */ /* 0x000fe80000000000 */
[----:B------:R-:W2:Y:S02]  /*3800*/  UTCATOMSWS.2CTA.FIND_AND_SET.ALIGN UP0, UR4, UR4 ;  /* 0x00000004000475e3 */ /* 0x000ea40008200800 */
[----:B--2---:R-:W-:Y:S01]  /*3810*/  MOV R11, UR4 ;  /* 0x00000004000b7c02 */ /* 0x004fe20008000f00 */
[----:B------:R-:W-:Y:S06]  /*3820*/  BRA.U UP0, `(.L_x_67) ;  /* 0x0000000100187547 */ /* 0x000fec000b800000 */
.L_x_68:
[----:B------:R-:W-:Y:S05]  /*3830*/  NANOSLEEP 0x64 ;  /* 0x000000640000795d */ /* 0x000fea0003800000 */
[----:B------:R-:W-:-:S05]  /*3840*/  UMOV UR4, 0x10 ;  /* 0x0000001000047882 */ /* 0x000fca0000000000 */
[----:B------:R-:W-:Y:S04]  /*3850*/  DEPBAR.LE SB2, 0x36 ;  /* 0x0000ad800000791a */ /* 0x000fe80000000000 */
[----:B------:R-:W2:Y:S02]  /*3860*/  UTCATOMSWS.2CTA.FIND_AND_SET.ALIGN UP0, UR4, UR4 ;  /* 0x00000004000475e3 */ /* 0x000ea40008200800 */
[----:B--2---:R-:W-:Y:S01]  /*3870*/  MOV R11, UR4 ;  /* 0x00000004000b7c02 */ /* 0x004fe20008000f00 */
[----:B------:R-:W-:Y:S05]  /*3880*/  BRA.U !UP0, `(.L_x_68) ;  /* 0xfffffffd08e87547 */ /* 0x000fea000b83ffff */
.L_x_67:
[----:B------:R-:W2:Y:S01]  /*3890*/  LDS R7, [UR5+0x10] ;  /* 0x00001005ff077984 */ /* 0x000ea20008000800 */
[----:B------:R-:W-:Y:S01]  /*38a0*/  IMAD.U32 R5, RZ, RZ, UR6 ;  /* 0x00000006ff057e24 */ /* 0x000fe2000f8e00ff */
[----:B------:R-:W-:-:S03]  /*38b0*/  MOV R4, UR33 ;  /* 0x0000002100047c02 */ /* 0x000fc60008000f00 */
[----:B------:R-:W-:Y:S01]  /*38c0*/  VIADD R5, R5, 0x190 ;  /* 0x0000019005057836 */ /* 0x000fe20000000000 */
[----:B--2---:R-:W-:-:S04]  /*38d0*/  SHF.L.U32 R7, R7, 0x1f, RZ ;  /* 0x0000001f07077819 */ /* 0x004fc800000006ff */
[----:B------:R-:W2:Y:S02]  /*38e0*/  SYNCS.PHASECHK.TRANS64.TRYWAIT P0, [UR5+0x8], R7 ;  /* 0x00000807ff0075a7 */ /* 0x000ea40008001105 */
[----:B--2---:R-:W-:Y:S05]  /*38f0*/  @P0 BRA `(.L_x_69) ;  /* 0x0000000000080947 */ /* 0x004fea0003800000 */
[----:B------:R-:W2:Y:S02]  /*3900*/  SYNCS.PHASECHK.TRANS64.TRYWAIT P0, [UR5+0x8], R7 ;  /* 0x00000807ff0075a7 */ /* 0x000ea40008001105 */
[----:B--2---:R-:W-:Y:S05]  /*3910*/  @!P0 BRA `(.L_x_70) ;  /* 0x0000008c00ec8947 */ /* 0x004fea0003800000 */
.L_x_69:
[----:B--2---:R-:W-:Y:S01]  /*3920*/  HFMA2 R0, -RZ, RZ, 0, 5.9604644775390625e-08 ;  /* 0x00000001ff007431 */ /* 0x004fe200000001ff */
[----:B------:R-:W-:Y:S01]  /*3930*/  UPRMT UR4, UR33, 0x654, UR7 ;  /* 0x0000065421047896 */ /* 0x000fe20008000007 */
[----:B------:R-:W-:Y:S01]  /*3940*/  IMAD.MOV.U32 R8, RZ, RZ, 0xffff ;  /* 0x0000ffffff087424 */ /* 0x000fe200078e00ff */
[----:B------:R-:W-:Y:S01]  /*3950*/  PRMT R4, R4, 0x654, R5 ;  /* 0x0000065404047816 */ /* 0x000fe20000000005 */
[----:B------:R-:W-:Y:S02]  /*3960*/  IMAD.MOV.U32 R6, RZ, RZ, 0x4 ;  /* 0x00000004ff067424 */ /* 0x000fe400078e00ff */
[----:B------:R-:W-:Y:S01]  /*3970*/  IMAD.SHL.U32 R9, R11, 0x20, RZ ;  /* 0x000000200b097824 */ /* 0x000fe200078e00ff */
[----:B------:R-:W-:Y:S02]  /*3980*/  MOV R5, UR4 ;  /* 0x0000000400057c02 */ /* 0x000fe40008000f00 */
[-C--:B------:R-:W-:Y:S01]  /*3990*/  SHF.L.U32 R8, R8, R11.reuse, RZ ;  /* 0x0000000b08087219 */ /* 0x080fe200000006ff */
[----:B------:R2:W-:Y:S01]  /*39a0*/  SYNCS.ARRIVE.TRANS64.RED RZ, [UR4], R6 ;  /* 0x00000006ffff79a7 */ /* 0x0005e20008000404 */
[----:B------:R-:W-:Y:S01]  /*39b0*/  SHF.L.U32 R7, R0, R11, RZ ;  /* 0x0000000b00077219 */ /* 0x000fe200000006ff */
[----:B------:R2:W-:Y:S04]  /*39c0*/  STS [UR6+0x190], R9 ;  /* 0x00019009ff007988 */ /* 0x0005e80008000806 */
[----:B------:R2:W-:Y:S04]  /*39d0*/  STAS [R4.64], R11 ;  /* 0x0000000b04007dbd */ /* 0x0005e8000c0008ff */
[----:B------:R2:W-:Y:S04]  /*39e0*/  ATOMS.OR RZ, [UR5+0x14], R8 ;  /* 0x00001408ffff798c */ /* 0x0005e8000b000005 */
[----:B------:R2:W-:Y:S04]  /*39f0*/  ATOMS.OR RZ, [UR5+0x18], R7 ;  /* 0x00001807ffff798c */ /* 0x0005e8000b000005 */
[----:B------:R2:W-:Y:S02]  /*3a00*/  ATOMS.XOR RZ, [UR5+0x10], R0 ;  /* 0x00001000ffff798c */ /* 0x0005e4000b800005 */
.L_x_66:
[----:B-1----:R-:W-:Y:S05]  /*3a10*/  BSYNC B0 ;  /* 0x0000000000007941 */ /* 0x002fea0003800000 */
.L_x_65:
[----:B------:R-:W-:Y:S05]  /*3a20*/  BRA.U UP1, `(.L_x_71) ;  /* 0x00000001016c7547 */ /* 0x000fea000b800000 */
[----:B------:R-:W-:-:S03]  /*3a30*/  UMOV UR4, 0xffffffff ;  /* 0xffffffff00047882 */ /* 0x000fc60000000000 */
[----:B------:R-:W-:Y:S05]  /*3a40*/  BRA.DIV UR4, `(.L_x_72) ;  /* 0x0000008e04b87947 */ /* 0x000fea000b800000 */
[----:B------:R-:W-:-:S13]  /*3a50*/  ELECT P0, URZ, PT ;  /* 0x0000000000ff782f */ /* 0x000fda0003800000 */
.L_x_183:
[----:B------:R-:W-:Y:S05]  /*3a60*/  @!P0 BRA `(.L_x_71) ;  /* 0x00000000005c8947 */ /* 0x000fea0003800000 */
[----:B--2---:R-:W2:Y:S02]  /*3a70*/  LDS R5, [UR5+0x10] ;  /* 0x00001005ff057984 */ /* 0x004ea40008000800 */
[----:B--2---:R-:W-:-:S04]  /*3a80*/  SHF.L.U32 R5, R5, 0x1f, RZ ;  /* 0x0000001f05057819 */ /* 0x004fc800000006ff */
[----:B------:R-:W2:Y:S02]  /*3a90*/  SYNCS.PHASECHK.TRANS64.TRYWAIT P0, [UR5+0x8], R5 ;  /* 0x00000805ff0075a7 */ /* 0x000ea40008001105 */
[----:B--2---:R-:W-:Y:S05]  /*3aa0*/  @P0 BRA `(.L_x_73) ;  /* 0x0000000000080947 */ /* 0x004fea0003800000 */
[----:B------:R-:W2:Y:S02]  /*3ab0*/  SYNCS.PHASECHK.TRANS64.TRYWAIT P0, [UR5+0x8], R5 ;  /* 0x00000805ff0075a7 */ /* 0x000ea40008001105 */
[----:B--2---:R-:W-:Y:S05]  /*3ac0*/  @!P0 BRA `(.L_x_74) ;  /* 0x0000008c00bc8947 */ /* 0x004fea0003800000 */
.L_x_73:
[----:B------:R-:W3:Y:S01]  /*3ad0*/  LDS R7, [UR6+0x190] ;  /* 0x00019006ff077984 */ /* 0x000ee20008000800 */
[----:B--2---:R-:W-:Y:S02]  /*3ae0*/  HFMA2 R0, -RZ, RZ, 0, 5.9604644775390625e-08 ;  /* 0x00000001ff007431 */ /* 0x004fe400000001ff */
[----:B------:R-:W-:Y:S01]  /*3af0*/  IMAD.MOV.U32 R4, RZ, RZ, 0xffff ;  /* 0x0000ffffff047424 */ /* 0x000fe200078e00ff */
[----:B------:R-:W-:Y:S01]  /*3b00*/  UPRMT UR4, UR33, 0x654, UR7 ;  /* 0x0000065421047896 */ /* 0x000fe20008000007 */
[----:B---3--:R-:W-:-:S03]  /*3b10*/  IMAD.SHL.U32 R5, R7, 0x20, RZ ;  /* 0x0000002007057824 */ /* 0x008fc600078e00ff */
[-C--:B------:R-:W-:Y:S02]  /*3b20*/  SHF.L.U32 R4, R4, R7.reuse, RZ ;  /* 0x0000000704047219 */ /* 0x080fe400000006ff */
[----:B------:R-:W-:Y:S01]  /*3b30*/  SHF.L.U32 R7, R0, R7, RZ ;  /* 0x0000000700077219 */ /* 0x000fe200000006ff */
[----:B------:R3:W-:Y:S04]  /*3b40*/  STS [UR6+0x190], R5 ;  /* 0x00019005ff007988 */ /* 0x0007e80008000806 */
[----:B------:R3:W-:Y:S04]  /*3b50*/  ATOMS.OR RZ, [UR5+0x14], R4 ;  /* 0x00001404ffff798c */ /* 0x0007e8000b000005 */
[----:B------:R3:W-:Y:S01]  /*3b60*/  ATOMS.OR RZ, [UR5+0x18], R7 ;  /* 0x00001807ffff798c */ /* 0x0007e2000b000005 */
[----:B------:R-:W-:Y:S03]  /*3b70*/  SYNCS.ARRIVE.TRANS64.RED.A1T0 RZ, [UR4], RZ ;  /* 0x000000ffffff79a7 */ /* 0x000fe60008100404 */
[----:B------:R3:W-:Y:S01]  /*3b80*/  ATOMS.XOR RZ, [UR5+0x10], R0 ;  /* 0x00001000ffff798c */ /* 0x0007e2000b800005 */
[----:B------:R-:W-:Y:S05]  /*3b90*/  BRA `(.L_x_71) ;  /* 0x0000000000107947 */ /* 0x000fea0003800000 */
.L_x_64:
[----:B------:R-:W-:Y:S02]  /*3ba0*/  MOV R0, 0xffffffff ;  /* 0xffffffff00007802 */ /* 0x000fe40000000f00 */
[----:B------:R-:W-:-:S03]  /*3bb0*/  MOV R4, 0x3be0 ;  /* 0x00003be000047802 */ /* 0x000fc60000000f00 */
[----:B------:R2:W-:Y:S04]  /*3bc0*/  STS [UR6+0x190], R0 ;  /* 0x00019000ff007988 */ /* 0x0005e80008000806 */
[----:B-12--5:R-:W-:Y:S05]  /*3bd0*/  CALL.REL.NOINC `($__internal_1_$__cuda_sm10x_tcgen05_guardrail_trap_phase_invalid_during_alloc) ;  /* 0x00000094005c7944 */ /* 0x026fea0003c00000 */
.L_x_71:
[----:B------:R-:W-:Y:S05]  /*3be0*/  WARPSYNC.ALL ;  /* 0x0000000000007948 */ /* 0x000fea0003800000 */
[----:B------:R-:W4:Y:S01]  /*3bf0*/  S2UR UR4, SR_CgaCtaId ;  /* 0x00000000000479c3 */ /* 0x000f220000008800 */
[----:B------:R-:W-:Y:S01]  /*3c00*/  UMOV UR17, 0x400 ;  /* 0x0000040000117882 */ /* 0x000fe20000000000 */
[----:B------:R-:W-:-:S06]  /*3c10*/  NOP ;  /* 0x0000000000007918 */ /* 0x000fcc0000000000 */
[----:B------:R-:W-:Y:S06]  /*3c20*/  BAR.ARV 0x6, 0xa0 ;  /* 0x0182800000007b1d */ /* 0x000fec0000002000 */
[----:B------:R-:W1:Y:S01]  /*3c30*/  LDCU UR6, c[0x0][0x38c] ;  /* 0x00007180ff0677ac */ /* 0x000e620008000800 */
[----:B------:R-:W-:Y:S01]  /*3c40*/  LOP3.LUT R3, R3, 0xffff, RZ, 0xc0, !PT ;  /* 0x0000ffff03037812 */ /* 0x000fe200078ec0ff */
[----:B--2---:R-:W-:Y:S01]  /*3c50*/  IMAD.MOV.U32 R9, RZ, RZ, 0x1 ;  /* 0x00000001ff097424 */ /* 0x004fe200078e00ff */
[----:B------:R-:W-:Y:S01]  /*3c60*/  LOP3.LUT R2, R2, 0xffff, RZ, 0xc0, !PT ;  /* 0x0000ffff02027812 */ /* 0x000fe200078ec0ff */
[----:B------:R-:W-:Y:S01]  /*3c70*/  IMAD.MOV.U32 R8, RZ, RZ, RZ ;  /* 0x000000ffff087224 */ /* 0x000fe200078e00ff */
[----:B------:R-:W-:Y:S01]  /*3c80*/  R2UR UR20, R3 ;  /* 0x00000000031472ca */ /* 0x000fe200000e0000 */
[----:B------:R-:W-:Y:S01]  /*3c90*/  UMOV UR24, URZ ;  /* 0x000000ff00187c82 */ /* 0x000fe20008000000 */
[----:B------:R-:W-:-:S02]  /*3ca0*/  R2UR UR30, R2 ;  /* 0x00000000021e72ca */ /* 0x000fc400000e0000 */
[----:B------:R-:W-:Y:S01]  /*3cb0*/  CS2R R2, SRZ ;  /* 0x0000000000027805 */ /* 0x000fe2000001ff00 */
[----:B------:R-:W-:Y:S01]  /*3cc0*/  UMOV UR15, URZ ;  /* 0x000000ff000f7c82 */ /* 0x000fe20008000000 */
[----:B----4-:R-:W-:Y:S01]  /*3cd0*/  ULEA UR17, UR4, UR17, 0x18 ;  /* 0x0000001104117291 */ /* 0x010fe2000f8ec0ff */
[----:B------:R-:W-:Y:S01]  /*3ce0*/  UMOV UR14, URZ ;  /* 0x000000ff000e7c82 */ /* 0x000fe20008000000 */
[----:B------:R-:W-:Y:S02]  /*3cf0*/  UISETP.NE.AND UP3, UPT, UR34, URZ, UPT ;  /* 0x000000ff2200728c */ /* 0x000fe4000bf65270 */
[----:B------:R-:W-:Y:S02]  /*3d00*/  UIADD3 UR5, UPT, UPT, UR17, 0xc400, URZ ;  /* 0x0000c40011057890 */ /* 0x000fe4000fffe0ff */
[----:B------:R-:W-:-:S03]  /*3d10*/  UIADD3 UR4, UPT, UPT, UR17, 0x22400, URZ ;  /* 0x0002240011047890 */ /* 0x000fc6000fffe0ff */
[----:B---3--:R-:W2:Y:S01]  /*3d20*/  LDS R0, [UR17+0x190] ;  /* 0x00019011ff007984 */ /* 0x008ea20008000800 */
[----:B-1----:R-:W-:Y:S02]  /*3d30*/  UIADD3 UR6, UPT, UPT, UR6, 0x3f, URZ ;  /* 0x0000003f06067890 */ /* 0x002fe4000fffe0ff */
[----:B------:R-:W-:Y:S02]  /*3d40*/  USHF.R.U32.HI UR5, URZ, 0x4, UR5 ;  /* 0x00000004ff057899 */ /* 0x000fe40008011605 */
[----:B------:R-:W-:Y:S02]  /*3d50*/  USHF.R.S32.HI UR25, URZ, 0x1f, UR6 ;  /* 0x0000001fff197899 */ /* 0x000fe40008011406 */
[----:B------:R-:W-:Y:S02]  /*3d60*/  USHF.R.U32.HI UR4, URZ, 0x4, UR4 ;  /* 0x00000004ff047899 */ /* 0x000fe40008011604 */
[----:B------:R-:W-:Y:S02]  /*3d70*/  ULEA.HI UR25, UR25, UR6, URZ, 0x6 ;  /* 0x0000000619197291 */ /* 0x000fe4000f8f30ff */
[----:B------:R-:W-:-:S02]  /*3d80*/  ULOP3.LUT UR5, UR5, 0x3fff, URZ, 0xc0, !UPT ;  /* 0x00003fff05057892 */ /* 0x000fc4000f8ec0ff */
[----:B------:R-:W-:Y:S02]  /*3d90*/  USHF.R.S32.HI UR25, URZ, 0x6, UR25 ;  /* 0x00000006ff197899 */ /* 0x000fe40008011419 */
[----:B------:R-:W-:Y:S02]  /*3da0*/  ULOP3.LUT UR22, UR4, 0x3fff, URZ, 0xc0, !UPT ;  /* 0x00003fff04167892 */ /* 0x000fe4000f8ec0ff */
[----:B------:R-:W-:Y:S02]  /*3db0*/  UISETP.LT.AND UP0, UPT, UR25, 0x1, UPT ;  /* 0x000000011900788c */ /* 0x000fe4000bf01270 */
[----:B------:R-:W-:Y:S02]  /*3dc0*/  ULOP3.LUT UR21, UR5, 0x10000, URZ, 0xfc, !UPT ;  /* 0x0001000005157892 */ /* 0x000fe4000f8efcff */
[----:B------:R-:W-:Y:S02]  /*3dd0*/  ULOP3.LUT UR22, UR22, 0x10000, URZ, 0xfc, !UPT ;  /* 0x0001000016167892 */ /* 0x000fe4000f8efcff */
[----:B------:R-:W-:Y:S01]  /*3de0*/  USEL UR31, UR25, 0x1, !UP0 ;  /* 0x00000001191f7887 */ /* 0x000fe2000c000000 */
[----:B------:R-:W-:Y:S01]  /*3df0*/  UMOV UR28, 0x0 ;  /* 0x00000000001c7882 */ /* 0x000fe20000000000 */
[----:B------:R-:W-:Y:S01]  /*3e00*/  UMOV UR29, 0x10400010 ;  /* 0x10400010001d7882 */ /* 0x000fe20000000000 */
[----:B------:R-:W-:Y:S01]  /*3e10*/  UMOV UR26, 0x0 ;  /* 0x00000000001a7882 */ /* 0x000fe20000000000 */
[----:B------:R-:W-:Y:S01]  /*3e20*/  UMOV UR27, 0x10400010 ;  /* 0x10400010001b7882 */ /* 0x000fe20000000000 */
[----:B--2---:R-:W-:-:S15]  /*3e30*/  R2UR UR32, R0 ;  /* 0x00000000002072ca */ /* 0x004fde00000e0000 */
.L_x_82:
[C---:B------:R-:W-:Y:S02]  /*3e40*/  LEA R0, R8.reuse, UR17, 0x3 ;  /* 0x0000001108007c11 */ /* 0x040fe4000f8e18ff */
[----:B------:R-:W-:Y:S02]  /*3e50*/  SHF.L.U32 R5, R3, 0x1f, RZ ;  /* 0x0000001f03057819 */ /* 0x000fe400000006ff */
[----:B------:R-:W-:Y:S02]  /*3e60*/  LEA R4, R8, UR17, 0x4 ;  /* 0x0000001108047c11 */ /* 0x000fe4000f8e20ff */
[----:B------:R-:W1:Y:S02]  /*3e70*/  SYNCS.PHASECHK.TRANS64.TRYWAIT P0, [R0+URZ+0x100], R5 ;  /* 0x00010005000075a7 */ /* 0x000e6400080011ff */
[----:B-1-3--:R-:W-:Y:S05]  /*3e80*/  @!P0 BRA `(.L_x_75) ;  /* 0x0000008800e48947 */ /* 0x00afea0003800000 */
.L_x_184:
[----:B-1----:R-:W1:Y:S01]  /*3e90*/  LDS.128 R4, [R4+0x170] ;  /* 0x0001700004047984 */ /* 0x002e620000000c00 */
[----:B------:R-:W-:Y:S02]  /*3ea0*/  VIADD R0, R0, 0x110 ;  /* 0x0000011000007836 */ /* 0x000fe40000000000 */
[----:B------:R-:W-:Y:S01]  /*3eb0*/  VIADD R8, R8, 0x1 ;  /* 0x0000000108087836 */ /* 0x000fe20000000000 */
[----:B------:R-:W-:Y:S01]  /*3ec0*/  @!PT LDS RZ, [RZ] ;  /* 0x00000000fffff984 */ /* 0x000fe20000000800 */
[----:B------:R-:W-:Y:S01]  /*3ed0*/  @!PT LDS RZ, [RZ] ;  /* 0x00000000fffff984 */ /* 0x000fe20000000800 */
[----:B------:R-:W-:Y:S01]  /*3ee0*/  @!PT LDS RZ, [RZ] ;  /* 0x00000000fffff984 */ /* 0x000fe20000000800 */
[----:B------:R-:W-:Y:S01]  /*3ef0*/  @!PT LDS RZ, [RZ] ;  /* 0x00000000fffff984 */ /* 0x000fe20000000800 */
[----:B------:R2:W-:Y:S06]  /*3f00*/  MEMBAR.ALL.CTA ;  /* 0x0000000000007992 */ /* 0x0005ec0000008000 */
[----:B--2---:R-:W2:Y:S01]  /*3f10*/  FENCE.VIEW.ASYNC.S ;  /* 0x00000000000073c6 */ /* 0x004ea20000000000 */
[----:B------:R-:W-:-:S04]  /*3f20*/  PRMT R0, RZ, 0x654, R0 ;  /* 0x00000654ff007816 */ /* 0x000fc80000000000 */
[----:B--2---:R2:W-:Y:S01]  /*3f30*/  SYNCS.ARRIVE.TRANS64.RED.A1T0 RZ, [R0+URZ], RZ ;  /* 0x000000ff00ff79a7 */ /* 0x0045e200081004ff */
[----:B-1----:R-:W-:Y:S01]  /*3f40*/  LOP3.LUT P1, RZ, R6, 0x1, RZ, 0xc0, !PT ;  /* 0x0000000106ff7812 */ /* 0x002fe2000782c0ff */
[----:B--2---:R-:W-:-:S12]  /*3f50*/  BRA.U UP3, `(.L_x_76) ;  /* 0x0000000103e07547 */ /* 0x004fd8000b800000 */
[----:B------:R-:W1:Y:S01]  /*3f60*/  LDCU UR4, c[0x0][0x38c] ;  /* 0x00007180ff0477ac */ /* 0x000e620008000800 */
[----:B------:R-:W-:Y:S02]  /*3f70*/  PLOP3.LUT P2, PT, PT, PT, PT, 0x80, 0x8 ;  /* 0x000000000008781c */ /* 0x000fe40003f4f070 */
[----:B------:R-:W-:Y:S01]  /*3f80*/  SHF.L.U32 R5, R9, 0x1f, RZ ;  /* 0x0000001f09057819 */ /* 0x000fe200000006ff */
[----:B------:R-:W-:Y:S02]  /*3f90*/  ULEA UR23, UR24, UR17, 0x3 ;  /* 0x0000001118177291 */ /* 0x000fe4000f8e18ff */
[----:B------:R-:W-:Y:S02]  /*3fa0*/  ULEA UR18, UR24, UR32, 0x8 ;  /* 0x0000002018127291 */ /* 0x000fe4000f8e40ff */
[----:B-1----:R-:W-:-:S06]  /*3fb0*/  UISETP.GE.AND UP0, UPT, UR4, 0x1, UPT ;  /* 0x000000010400788c */ /* 0x002fcc000bf06270 */
[----:B------:R-:W-:-:S05]  /*3fc0*/  PLOP3.LUT P0, PT, PT, PT, UP0, 0x80, 0x8 ;  /* 0x000000000008781c */ /* 0x000fca0003f0f008 */
[----:B------:R-:W-:-:S08]  /*3fd0*/  @UP0 ULEA UR4, UR15, UR17, 0x3 ;  /* 0x000000110f040291 */ /* 0x000fd0000f8e18ff */
[----:B------:R-:W-:-:S04]  /*3fe0*/  @P0 SHF.L.U32 R0, R2, 0x1f, RZ ;  /* 0x0000001f02000819 */ /* 0x000fc800000006ff */
[----:B------:R1:W2:Y:S01]  /*3ff0*/  @P0 SYNCS.PHASECHK.TRANS64.TRYWAIT P2, [UR4], R0 ;  /* 0x00000000ff0005a7 */ /* 0x0002a20008041104 */
[----:B------:R-:W3:Y:S02]  /*4000*/  SYNCS.PHASECHK.TRANS64.TRYWAIT P0, [UR23+0x130], R5 ;  /* 0x00013005ff0075a7 */ /* 0x000ee40008001117 */
[----:B-123--:R-:W-:Y:S05]  /*4010*/  @!P0 BRA `(.L_x_77) ;  /* 0x0000008800948947 */ /* 0x00efea0003800000 */
.L_x_186:
[----:B------:R-:W-:Y:S01]  /*4020*/  UMOV UR19, UR14 ;  /* 0x0000000e00137c82 */ /* 0x000fe20008000000 */
[----:B------:R-:W-:Y:S05]  /*4030*/  BRA.U !UP0, `(.L_x_78) ;  /* 0x0000000108987547 */ /* 0x000fea000b800000 */
[----:B------:R-:W-:Y:S02]  /*4040*/  UIADD3 UR19, UPT, UPT, UR31, UR14, URZ ;  /* 0x0000000e1f137290 */ /* 0x000fe4000fffe0ff */
[----:B------:R-:W-:Y:S01]  /*4050*/  UPLOP3.LUT UP2, UPT, UPT, UPT, UPT, 0x40, 0x4 ;  /* 0x000000000004789c */ /* 0x000fe20003f4e870 */
[----:B------:R-:W-:Y:S01]  /*4060*/  UMOV UR16, UR25 ;  /* 0x0000001900107c82 */ /* 0x000fe20008000000 */
[----:B------:R-:W-:-:S09]  /*4070*/  UMOV UR6, UR15 ;  /* 0x0000000f00067c82 */ /* 0x000fd20008000000 */
.L_x_81:
[----:B--2---:R-:W-:Y:S01]  /*4080*/  ULEA UR5, UR6, UR17, 0x3 ;  /* 0x0000001106057291 */ /* 0x004fe2000f8e18ff */
[----:B---3--:R-:W-:Y:S11]  /*4090*/  @P2 BRA `(.L_x_79) ;  /* 0x00000000000c2947 */ /* 0x008ff60003800000 */
[----:B-1----:R-:W-:Y:S04]  /*40a0*/  SHF.L.U32 R5, R2, 0x1f, RZ ;  /* 0x0000001f02057819 */ /* 0x002fe800000006ff */
[----:B------:R-:W1:Y:S02]  /*40b0*/  SYNCS.PHASECHK.TRANS64.TRYWAIT P0, [UR5], R5 ;  /* 0x00000005ff0075a7 */ /* 0x000e640008001105 */
[----:B-1----:R-:W-:Y:S05]  /*40c0*/  @!P0 BRA `(.L_x_80) ;  /* 0x0000008800808947 */ /* 0x002fea0003800000 */
.L_x_79:
[----:B------:R-:W-:Y:S01]  /*40d0*/  UISETP.NE.AND UP0, UPT, UR16, 0x1, UPT ;  /* 0x000000011000788c */ /* 0x000fe2000bf05270 */
[----:B------:R-:W-:Y:S01]  /*40e0*/  PLOP3.LUT P2, PT, PT, PT, PT, 0x80, 0x8 ;  /* 0x000000000008781c */ /* 0x000fe20003f4f070 */
[----:B------:R-:W-:Y:S02]  /*40f0*/  UIADD3 UR4, UPT, UPT, UR6, 0x1, URZ ;  /* 0x0000000106047890 */ /* 0x000fe4000fffe0ff */
[----:B------:R-:W-:Y:S02]  /*4100*/  ULEA UR12, UR6, UR22, 0x9 ;  /* 0x00000016060c7291 */ /* 0x000fe4000f8e48ff */
[----:B------:R-:W-:Y:S01]  /*4110*/  UISETP.NE.AND UP1, UPT, UR4, 0xb, UPT ;  /* 0x0000000b0400788c */ /* 0x000fe2000bf25270 */
[----:B------:R-:W-:Y:S01]  /*4120*/  PLOP3.LUT P0, PT, PT, PT, UP0, 0x80, 0x8 ;  /* 0x000000000008781c */ /* 0x000fe20003f0f008 */
[----:B------:R-:W-:Y:S02]  /*4130*/  UIADD3 UR10, UPT, UPT, UR12, 0x2, URZ ;  /* 0x000000020c0a7890 */ /* 0x000fe4000fffe0ff */
[----:B------:R-:W-:Y:S02]  /*4140*/  USEL UR7, URZ, 0x1, UP1 ;  /* 0x00000001ff077887 */ /* 0x000fe40008800000 */
[----:B------:R-:W-:Y:S02]  /*4150*/  USEL UR15, UR4, URZ, UP1 ;  /* 0x000000ff040f7287 */ /* 0x000fe40008800000 */
[----:B------:R-:W-:Y:S02]  /*4160*/  UIADD3 UR14, UPT, UPT, UR14, 0x1, URZ ;  /* 0x000000010e0e7890 */ /* 0x000fe4000fffe0ff */
[----:B------:R-:W-:Y:S01]  /*4170*/  @UP0 ULEA UR4, UR15, UR17, 0x3 ;  /* 0x000000110f040291 */ /* 0x000fe2000f8e18ff */
[----:B------:R-:W-:Y:S01]  /*4180*/  LOP3.LUT R2, R2, UR7, RZ, 0x3c, !PT ;  /* 0x0000000702027c12 */ /* 0x000fe2000f8e3cff */
[----:B------:R-:W-:Y:S01]  /*4190*/  UIADD3 UR7, UPT, UPT, UR5, 0x58, URZ ;  /* 0x0000005805077890 */ /* 0x000fe2000fffe0ff */
[----:B------:R-:W-:Y:S02]  /*41a0*/  UMOV UR13, 0x80004020 ;  /* 0x80004020000d7882 */ /* 0x000fe40000000000 */
[----:B-1----:R-:W-:Y:S01]  /*41b0*/  @P0 SHF.L.U32 R0, R2, 0x1f, RZ ;  /* 0x0000001f02000819 */ /* 0x002fe200000006ff */
[----:B------:R-:W-:Y:S01]  /*41c0*/  UMOV UR5, 0x80004020 ;  /* 0x8000402000057882 */ /* 0x000fe20000000000 */
[----:B------:R-:W-:Y:S01]  /*41d0*/  UMOV UR11, 0x80004020 ;  /* 0x80004020000b7882 */ /* 0x000fe20000000000 */
[----:B------:R-:W-:Y:S01]  /*41e0*/  UMOV UR9, 0x80004020 ;  /* 0x8000402000097882 */ /* 0x000fe20000000000 */
[----:B------:R2:W3:Y:S01]  /*41f0*/  @P0 SYNCS.PHASECHK.TRANS64.TRYWAIT P2, [UR4], R0 ;  /* 0x00000000ff0005a7 */ /* 0x0004e20008041104 */
[----:B------:R-:W-:Y:S02]  /*4200*/  ULEA UR4, UR6, UR21, 0x9 ;  /* 0x0000001506047291 */ /* 0x000fe4000f8e48ff */
[----:B------:R-:W-:Y:S02]  /*4210*/  UISETP.NE.AND UP0, UPT, UR14, UR19, UPT ;  /* 0x000000130e00728c */ /* 0x000fe4000bf05270 */
[----:B------:R-:W-:Y:S02]  /*4220*/  UIADD3 UR8, UPT, UPT, UR4, 0x2, URZ ;  /* 0x0000000204087890 */ /* 0x000fe4000fffe0ff */
[----:B------:R-:W-:Y:S01]  /*4230*/  UIADD3 UR16, UPT, UPT, UR16, -0x1, URZ ;  /* 0xffffffff10107890 */ /* 0x000fe2000fffe0ff */
[----:B------:R-:W-:Y:S02]  /*4240*/  UMOV UR6, UR15 ;  /* 0x0000000f00067c82 */ /* 0x000fe40008000000 */
[----:B------:R2:W-:Y:S01]  /*4250*/  UTCQMMA.2CTA gdesc[UR4], gdesc[UR12], tmem[UR18], tmem[UR28], idesc[UR29], UP2 ;  /* 0x00ff1c0c040075ea */ /* 0x0005e20009200312 */
[----:B------:R-:W-:Y:S03]  /*4260*/  UPLOP3.LUT UP2, UPT, UPT, UPT, UPT, 0x80, 0x8 ;  /* 0x000000000008789c */ /* 0x000fe60003f4f070 */
[----:B------:R2:W-:Y:S01]  /*4270*/  UTCQMMA.2CTA gdesc[UR8], gdesc[UR10], tmem[UR18], tmem[UR26], idesc[UR27], UPT ;  /* 0x00ff1a0a080075ea */ /* 0x0005e2000ba00312 */
[----:B------:R2:W-:Y:S01]  /*4280*/  UTCBAR.2CTA.MULTICAST [UR7], URZ, UR20 ;  /* 0x000000ff070073e9 */ /* 0x0005e20008200814 */
[----:B------:R-:W-:Y:S06]  /*4290*/  BRA.U UP0, `(.L_x_81) ;  /* 0xfffffffd00787547 */ /* 0x000fec000b83ffff */
.L_x_78:
[----:B--2---:R-:W-:Y:S01]  /*42a0*/  UIADD3 UR4, UPT, UPT, UR23, 0x120, URZ ;  /* 0x0000012017047890 */ /* 0x004fe2000fffe0ff */
[----:B------:R-:W-:-:S08]  /*42b0*/  UMOV UR14, UR19 ;  /* 0x00000013000e7c82 */ /* 0x000fd00008000000 */
[----:B------:R2:W-:Y:S01]  /*42c0*/  UTCBAR.2CTA.MULTICAST [UR4], URZ, UR30 ;  /* 0x000000ff040073e9 */ /* 0x0005e2000820081e */
[----:B------:R-:W-:Y:S02]  /*42d0*/  NOP ;  /* 0x0000000000007918 */ /* 0x000fe40000000000 */
.L_x_76:
[----:B--2---:R-:W-:Y:S01]  /*42e0*/  UIADD3 UR4, UPT, UPT, UR24, 0x1, URZ ;  /* 0x0000000118047890 */ /* 0x004fe2000fffe0ff */
[----:B------:R-:W-:-:S03]  /*42f0*/  ISETP.NE.AND P0, PT, R8, 0x2, PT ;  /* 0x000000020800780c */ /* 0x000fc60003f05270 */
[----:B------:R-:W-:Y:S01]  /*4300*/  UISETP.NE.AND UP0, UPT, UR4, 0x2, UPT ;  /* 0x000000020400788c */ /* 0x000fe2000bf05270 */
[----:B-1----:R-:W-:Y:S02]  /*4310*/  SEL R0, RZ, 0x1, P0 ;  /* 0x00000001ff007807 */ /* 0x002fe40000000000 */
[----:B------:R-:W-:Y:S01]  /*4320*/  SEL R8, R8, RZ, P0 ;  /* 0x000000ff08087207 */ /* 0x000fe20000000000 */
[----:B------:R-:W-:Y:S01]  /*4330*/  USEL UR5, URZ, 0x1, UP0 ;  /* 0x00000001ff057887 */ /* 0x000fe20008000000 */
[----:B------:R-:W-:Y:S01]  /*4340*/  LOP3.LUT R3, R3, R0, RZ, 0x3c, !PT ;  /* 0x0000000003037212 */ /* 0x000fe200078e3cff */
[----:B------:R-:W-:-:S04]  /*4350*/  USEL UR24, UR4, URZ, UP0 ;  /* 0x000000ff04187287 */ /* 0x000fc80008000000 */
[----:B------:R-:W-:Y:S01]  /*4360*/  LOP3.LUT R9, R9, UR5, RZ, 0x3c, !PT ;  /* 0x0000000509097c12 */ /* 0x000fe2000f8e3cff */
[----:B------:R-:W-:Y:S07]  /*4370*/  @P1 BRA `(.L_x_82) ;  /* 0xfffffff800b01947 */ /* 0x000fee000383ffff */
[----:B------:R-:W1:Y:S01]  /*4380*/  S2UR UR8, SR_CgaCtaId ;  /* 0x00000000000879c3 */ /* 0x000e620000008800 */
[----:B------:R-:W-:Y:S01]  /*4390*/  ELECT P0, URZ, PT ;  /* 0x0000000000ff782f */ /* 0x000fe20003800000 */
[----:B------:R-:W-:Y:S01]  /*43a0*/  HFMA2 R0, -RZ, RZ, 0, 5.9604644775390625e-08 ;  /* 0x00000001ff007431 */ /* 0x000fe200000001ff */
[----:B------:R-:W-:-:S05]  /*43b0*/  UMOV UR4, 0x40 ;  /* 0x0000004000047882 */ /* 0x000fca0000000000 */
[----:B------:R-:W-:Y:S01]  /*43c0*/  UVIRTCOUNT.DEALLOC.SMPOOL 0x80 ;  /* 0x000000800000784c */ /* 0x000fe20000000000 */
[----:B------:R-:W-:Y:S02]  /*43d0*/  UISETP.NE.AND UP0, UPT, UR34, URZ, UPT ;  /* 0x000000ff2200728c */ /* 0x000fe4000bf05270 */
[----:B-1----:R-:W-:-:S09]  /*43e0*/  ULEA UR8, UR8, UR4, 0x18 ;  /* 0x0000000408087291 */ /* 0x002fd2000f8ec0ff */
[----:B------:R1:W-:Y:S01]  /*43f0*/  @P0 STS.U8 [UR8+0x1c], R0 ;  /* 0x00001c00ff000988 */ /* 0x0003e20008000008 */
[----:B------:R-:W-:Y:S05]  /*4400*/  BRA.U UP0, `(.L_x_83) ;  /* 0x0000000100587547 */ /* 0x000fea000b800000 */
[----:B------:R-:W-:Y:S01]  /*4410*/  UIADD3 UR5, UPT, UPT, UR17, 0x130, URZ ;  /* 0x0000013011057890 */ /* 0x000fe2000fffe0ff */
[----:B------:R-:W-:-:S03]  /*4420*/  SHF.L.U32 R3, R9, 0x1f, RZ ;  /* 0x0000001f09037819 */ /* 0x000fc600000006ff */
[----:B------:R-:W-:-:S09]  /*4430*/  ULEA UR4, UR24, UR5, 0x3 ;  /* 0x0000000518047291 */ /* 0x000fd2000f8e18ff */
[----:B------:R-:W2:Y:S02]  /*4440*/  SYNCS.PHASECHK.TRANS64.TRYWAIT P0, [UR4], R3 ;  /* 0x00000003ff0075a7 */ /* 0x000ea40008001104 */
[----:B--2---:R-:W-:Y:S05]  /*4450*/  @!P0 BRA `(.L_x_84) ;  /* 0x0000008400b48947 */ /* 0x004fea0003800000 */
.L_x_189:
[----:B------:R-:W-:-:S04]  /*4460*/  UIADD3 UR4, UPT, UPT, UR24, 0x1, URZ ;  /* 0x0000000118047890 */ /* 0x000fc8000fffe0ff */
[----:B------:R-:W-:-:S04]  /*4470*/  UISETP.NE.AND UP1, UPT, UR4, 0x2, UPT ;  /* 0x000000020400788c */ /* 0x000fc8000bf25270 */
[----:B------:R-:W-:Y:S02]  /*4480*/  USEL UR6, URZ, 0x1, UP1 ;  /* 0x00000001ff067887 */ /* 0x000fe40008800000 */
[----:B------:R-:W-:-:S04]  /*4490*/  USEL UR4, UR4, URZ, UP1 ;  /* 0x000000ff04047287 */ /* 0x000fc80008800000 */
[----:B------:R-:W-:Y:S01]  /*44a0*/  ULEA UR4, UR4, UR5, 0x3 ;  /* 0x0000000504047291 */ /* 0x000fe2000f8e18ff */
[----:B-1----:R-:W-:-:S04]  /*44b0*/  LOP3.LUT R3, R9, UR6, RZ, 0x3c, !PT ;  /* 0x0000000609037c12 */ /* 0x002fc8000f8e3cff */
[----:B------:R-:W-:Y:S01]  /*44c0*/  SHF.L.U32 R3, R3, 0x1f, RZ ;  /* 0x0000001f03037819 */ /* 0x000fe200000006ff */
[----:B------:R-:W-:-:S04]  /*44d0*/  IMAD.U32 R0, RZ, RZ, UR4 ;  /* 0x00000004ff007e24 */ /* 0x000fc8000f8e00ff */
[----:B------:R1:W2:Y:S03]  /*44e0*/  SYNCS.PHASECHK.TRANS64.TRYWAIT P0, [R0+URZ], R3 ;  /* 0x00000003000075a7 */ /* 0x0002a600080011ff */
[----:B--2---:R-:W-:Y:S05]  /*44f0*/  @!P0 NANOSLEEP.SYNCS 0x989680 ;  /* 0x009896800000895d */ /* 0x004fea0003900000 */
[----:B------:R-:W2:Y:S02]  /*4500*/  @!P0 SYNCS.PHASECHK.TRANS64 P0, [R0+URZ], R3 ;  /* 0x00000003000085a7 */ /* 0x000ea400080010ff */
[----:B--2---:R-:W-:Y:S05]  /*4510*/  @P0 BRA `(.L_x_85) ;  /* 0x0000000000200947 */ /* 0x004fea0003800000 */
.L_x_86:
[----:B--2---:R2:W4:Y:S02]  /*4520*/  SYNCS.PHASECHK.TRANS64.TRYWAIT P0, [R0+URZ], R3 ;  /* 0x00000003000075a7 */ /* 0x00452400080011ff */
[----:B----4-:R-:W-:Y:S05]  /*4530*/  @!P0 NANOSLEEP.SYNCS 0x989680 ;  /* 0x009896800000895d */ /* 0x010fea0003900000 */
[----:B------:R-:W4:Y:S02]  /*4540*/  @!P0 SYNCS.PHASECHK.TRANS64 P0, [R0+URZ], R3 ;  /* 0x00000003000085a7 */ /* 0x000f2400080010ff */
[----:B----4-:R-:W-:Y:S05]  /*4550*/  @!P0 BRA `(.L_x_86) ;  /* 0xfffffffc00f08947 */ /* 0x010fea000383ffff */
[----:B------:R-:W-:Y:S05]  /*4560*/  BRA `(.L_x_85) ;  /* 0x00000000000c7947 */ /* 0x000fea0003800000 */
.L_x_83:
[----:B------:R-:W-:-:S04]  /*4570*/  UIADD3 UR4, UPT, UPT, UR17, 0x160, URZ ;  /* 0x0000016011047890 */ /* 0x000fc8000fffe0ff */
[----:B------:R-:W-:-:S09]  /*4580*/  UPRMT UR4, UR33, 0x654, UR4 ;  /* 0x0000065421047896 */ /* 0x000fd20008000004 */
[----:B------:R-:W-:Y:S03]  /*4590*/  SYNCS.ARRIVE.TRANS64.RED.A1T0 RZ, [UR4], RZ ;  /* 0x000000ffffff79a7 */ /* 0x000fe60008100404 */
.L_x_85:
[----:B-12---:R-:W-:Y:S01]  /*45a0*/  SHF.L.U32 R3, RZ, 0x1f, RZ ;  /* 0x0000001fff037819 */ /* 0x006fe200000006ff */
[----:B------:R-:W-:Y:S01]  /*45b0*/  UIADD3 UR4, UPT, UPT, UR17, 0x160, URZ ;  /* 0x0000016011047890 */ /* 0x000fe2000fffe0ff */
[----:B------:R-:W-:Y:S02]  /*45c0*/  PLOP3.LUT P0, PT, PT, PT, UP0, 0x80, 0x8 ;  /* 0x000000000008781c */ /* 0x000fe40003f0f008 */
[----:B------:R-:W1:Y:S02]  /*45d0*/  SYNCS.PHASECHK.TRANS64.TRYWAIT P1, [UR17+0x160], R3 ;  /* 0x00016003ff0075a7 */ /* 0x000e640008021111 */
[----:B-1----:R-:W-:Y:S09]  /*45e0*/  @!P1 BRA `(.L_x_87) ;  /* 0x0000008400689947 */ /* 0x002ff20003800000 */
.L_x_191:
[----:B------:R-:W-:Y:S01]  /*45f0*/  @!UP0 UPRMT UR4, UR33, 0x654, UR4 ;  /* 0x0000065421048896 */ /* 0x000fe20008000004 */
[----:B------:R-:W-:Y:S01]  /*4600*/  UMOV UR5, 0xffff ;  /* 0x0000ffff00057882 */ /* 0x000fe20000000000 */
[----:B------:R-:W-:-:S07]  /*4610*/  UMOV UR6, 0x1 ;  /* 0x0000000100067882 */ /* 0x000fce0000000000 */
[----:B------:R-:W-:Y:S01]  /*4620*/  @!P0 SYNCS.ARRIVE.TRANS64.RED.A1T0 RZ, [UR4], RZ ;  /* 0x000000ffffff89a7 */ /* 0x000fe20008100404 */
[----:B------:R-:W-:Y:S01]  /*4630*/  NOP ;  /* 0x0000000000007918 */ /* 0x000fe20000000000 */
[----:B-1----:R-:W1:Y:S01]  /*4640*/  LDS R0, [UR8+0x14] ;  /* 0x00001408ff007984 */ /* 0x002e620008000800 */
[----:B------:R-:W-:-:S04]  /*4650*/  ULOP3.LUT UR4, UR32, 0xffff, URZ, 0xc0, !UPT ;  /* 0x0000ffff20047892 */ /* 0x000fc8000f8ec0ff */
[----:B------:R-:W-:-:S04]  /*4660*/  USHF.R.U32.HI UR4, URZ, 0x5, UR4 ;  /* 0x00000005ff047899 */ /* 0x000fc80008011604 */
[----:B------:R-:W-:Y:S02]  /*4670*/  USHF.L.U32 UR5, UR5, UR4, URZ ;  /* 0x0000000405057299 */ /* 0x000fe400080006ff */
[----:B------:R-:W-:-:S04]  /*4680*/  USHF.L.U32 UR4, UR6, UR4, URZ ;  /* 0x0000000406047299 */ /* 0x000fc800080006ff */
[----:B-1----:R-:W-:-:S04]  /*4690*/  LOP3.LUT R0, R0, UR5, RZ, 0xc0, !PT ;  /* 0x0000000500007c12 */ /* 0x002fc8000f8ec0ff */
[----:B------:R-:W-:-:S13]  /*46a0*/  ISETP.NE.AND P0, PT, R0, UR5, PT ;  /* 0x0000000500007c0c */ /* 0x000fda000bf05270 */
[----:B------:R-:W-:Y:S05]  /*46b0*/  @P0 BRA `(.L_x_88) ;  /* 0x0000000000580947 */ /* 0x000fea0003800000 */
[----:B------:R-:W1:Y:S02]  /*46c0*/  LDS R0, [UR8+0x18] ;  /* 0x00001808ff007984 */ /* 0x000e640008000800 */
[----:B-1----:R-:W-:-:S04]  /*46d0*/  LOP3.LUT R0, R0, UR4, RZ, 0xc0, !PT ;  /* 0x0000000400007c12 */ /* 0x002fc8000f8ec0ff */
[----:B------:R-:W-:-:S13]  /*46e0*/  ISETP.NE.AND P0, PT, R0, UR4, PT ;  /* 0x0000000400007c0c */ /* 0x000fda000bf05270 */
[----:B------:R-:W-:Y:S05]  /*46f0*/  @P0 BRA `(.L_x_89) ;  /* 0x00000000003c0947 */ /* 0x000fea0003800000 */
[----:B------:R-:W1:Y:S01]  /*4700*/  S2R R2, SR_LANEID ;  /* 0x0000000000027919 */ /* 0x000e620000000000 */
[----:B------:R-:W-:Y:S01]  /*4710*/  ULOP3.LUT UR5, URZ, UR5, URZ, 0x33, !UPT ;  /* 0x00000005ff057292 */ /* 0x000fe2000f8e33ff */
[----:B------:R-:W-:Y:S01]  /*4720*/  LOP3.LUT R4, RZ, UR4, RZ, 0x33, !PT ;  /* 0x00000004ff047c12 */ /* 0x000fe2000f8e33ff */
[----:B------:R-:W-:Y:S02]  /*4730*/  VOTEU.ANY UR4, UPT, PT ;  /* 0x0000000000047886 */ /* 0x000fe400038e0100 */
[----:B------:R-:W-:Y:S01]  /*4740*/  UFLO.U32 UR4, UR4 ;  /* 0x00000004000472bd */ /* 0x000fe200080e0000 */
[----:B------:R-:W2:Y:S01]  /*4750*/  REDUX UR6, R4 ;  /* 0x00000000040673c4 */ /* 0x000ea20000000000 */
[----:B------:R-:W-:-:S06]  /*4760*/  IMAD.U32 R0, RZ, RZ, UR5 ;  /* 0x00000005ff007e24 */ /* 0x000fcc000f8e00ff */
[----:B------:R4:W-:Y:S01]  /*4770*/  UTCATOMSWS.AND URZ, UR5 ;  /* 0x0000000500ff79e3 */ /* 0x0009e20008000000 */
[----:B------:R-:W3:Y:S01]  /*4780*/  REDUX UR7, R0 ;  /* 0x00000000000773c4 */ /* 0x000ee20000000000 */
[----:B-1----:R-:W-:Y:S01]  /*4790*/  ISETP.EQ.U32.AND P0, PT, R2, UR4, PT ;  /* 0x0000000402007c0c */ /* 0x002fe2000bf02070 */
[----:B--2---:R-:W-:Y:S01]  /*47a0*/  IMAD.U32 R2, RZ, RZ, UR6 ;  /* 0x00000006ff027e24 */ /* 0x004fe2000f8e00ff */
[----:B---3--:R-:W-:-:S11]  /*47b0*/  MOV R3, UR7 ;  /* 0x0000000700037c02 */ /* 0x008fd60008000f00 */
[----:B------:R4:W-:Y:S04]  /*47c0*/  @P0 ATOMS.AND RZ, [UR8+0x14], R3 ;  /* 0x00001403ffff098c */ /* 0x0009e8000a800008 */
[----:B------:R4:W-:Y:S01]  /*47d0*/  @P0 ATOMS.AND RZ, [UR8+0x18], R2 ;  /* 0x00001802ffff098c */ /* 0x0009e2000a800008 */
[----:B------:R-:W-:Y:S05]  /*47e0*/  BRA `(.L_x_90) ;  /* 0x0000000000147947 */ /* 0x000fea0003800000 */
.L_x_89:
[----:B------:R-:W-:Y:S02]  /*47f0*/  MOV R2, 0x4810 ;  /* 0x0000481000027802 */ /* 0x000fe40000000f00 */
[----:B---3-5:R-:W-:Y:S05]  /*4800*/  CALL.REL.NOINC `($__internal_0_$__cuda_sm10x_tcgen05_guardrail_trap_col_being_dealloced_not_returned_by_alloc) ;  /* 0x0000008800447944 */ /* 0x028fea0003c00000 */
[----:B------:R-:W-:Y:S05]  /*4810*/  BRA `(.L_x_90) ;  /* 0x0000000000087947 */ /* 0x000fea0003800000 */
.L_x_88:
[----:B------:R-:W-:Y:S02]  /*4820*/  MOV R2, 0x4840 ;  /* 0x0000484000027802 */ /* 0x000fe40000000f00 */
[----:B---3-5:R-:W-:Y:S05]  /*4830*/  CALL.REL.NOINC `($__internal_2_$__cuda_sm10x_tcgen05_guardrail_trap_unallocated_columns_being_dealloced) ;  /* 0x0000008800507944 */ /* 0x028fea0003c00000 */
.L_x_90:
[----:B------:R-:W-:Y:S01]  /*4840*/  NOP ;  /* 0x0000000000007918 */ /* 0x000fe20000000000 */
[----:B----4-:R-:W-:Y:S05]  /*4850*/  EXIT ;  /* 0x000000000000794d */ /* 0x010fea0003800000 */
.L_x_63:
[----:B------:R-:W-:-:S09]  /*4860*/  UISETP.NE.OR UP0, UPT, UR25, 0x3, !UP5 ;  /* 0x000000031900788c */ /* 0x000fd2000ef05670 */
[----:B------:R-:W-:Y:S05]  /*4870*/  BRA.U UP0, `(.L_x_91) ;  /* 0x0000001100547547 */ /* 0x000fea000b800000 */
[----:B------:R-:W2:Y:S01]  /*4880*/  LDCU UR31, c[0x0][0x370] ;  /* 0x00006e00ff1f77ac */ /* 0x000ea20008000800 */
[----:B------:R-:W3:Y:S01]  /*4890*/  LDC.64 R16, c[0x0][0x348] ;  /* 0x0000d200ff107b82 */ /* 0x000ee20000000a00 */
[----:B------:R-:W-:Y:S02]  /*48a0*/  HFMA2 R13, -RZ, RZ, 0, 0 ;  /* 0x00000000ff0d7431 */ /* 0x000fe400000001ff */
[----:B------:R-:W-:Y:S01]  /*48b0*/  IMAD.MOV.U32 R15, RZ, RZ, 0x1 ;  /* 0x00000001ff0f7424 */ /* 0x000fe200078e00ff */
[----:B------:R-:W2:Y:S01]  /*48c0*/  LDCU.128 UR48, c[0x0][0xb10] ;  /* 0x00016200ff3077ac */ /* 0x000ea20008000c00 */
[----:B------:R-:W-:Y:S01]  /*48d0*/  IMAD.MOV.U32 R14, RZ, RZ, RZ ;  /* 0x000000ffff0e7224 */ /* 0x000fe200078e00ff */
[----:B------:R-:W-:Y:S01]  /*48e0*/  MOV R7, 0x2000 ;  /* 0x0000200000077802 */ /* 0x000fe20000000f00 */
[----:B------:R-:W4:Y:S01]  /*48f0*/  LDCU UR30, c[0x0][0x374] ;  /* 0x00006e80ff1e77ac */ /* 0x000f220008000800 */
[----:B------:R-:W1:Y:S01]  /*4900*/  LDC.64 R2, c[0x0][0x888] ;  /* 0x00022200ff027b82 */ /* 0x000e620000000a00 */
[----:B------:R-:W4:Y:S01]  /*4910*/  LDCU UR15, c[0x0][0xb0c] ;  /* 0x00016180ff0f77ac */ /* 0x000f220008000800 */
[----:B------:R-:W3:Y:S06]  /*4920*/  LDCU UR40, c[0x0][0xb20] ;  /* 0x00016400ff2877ac */ /* 0x000eec0008000800 */
[----:B------:R-:W1:Y:S01]  /*4930*/  LDC.64 R4, c[0x0][0x890] ;  /* 0x00022400ff047b82 */ /* 0x000e620000000a00 */
[----:B------:R-:W3:Y:S01]  /*4940*/  LDCU UR4, c[0x0][0xb30] ;  /* 0x00016600ff0477ac */ /* 0x000ee20008000800 */
[----:B------:R-:W-:Y:S01]  /*4950*/  UMOV UR21, 0x400 ;  /* 0x0000040000157882 */ /* 0x000fe20000000000 */
[----:B--2---:R-:W-:-:S02]  /*4960*/  UIMAD.WIDE.U32 UR6, UR31, UR48, URZ ;  /* 0x000000301f0672a5 */ /* 0x004fc4000f8e00ff */
[----:B----4-:R-:W-:Y:S02]  /*4970*/  UIMAD.WIDE.U32 UR8, UR30, UR51, URZ ;  /* 0x000000331e0872a5 */ /* 0x010fe4000f8e00ff */
[----:B------:R-:W-:Y:S02]  /*4980*/  ULEA UR21, UR45, UR21, 0x18 ;  /* 0x000000152d157291 */ /* 0x000fe4000f8ec0ff */
[----:B------:R-:W-:Y:S02]  /*4990*/  UPLOP3.LUT UP3, UPT, UPT, UPT, UPT, 0x40, 0x4 ;  /* 0x000000000004789c */ /* 0x000fe40003f6e870 */
[----:B------:R-:W-:Y:S01]  /*49a0*/  UIADD3 UR37, UPT, UPT, UR21, 0xc8, URZ ;  /* 0x000000c815257890 */ /* 0x000fe2000fffe0ff */
[----:B------:R-:W-:Y:S01]  /*49b0*/  UMOV UR6, UR7 ;  /* 0x0000000700067c82 */ /* 0x000fe20008000000 */
[----:B------:R-:W-:Y:S01]  /*49c0*/  UMOV UR38, UR9 ;  /* 0x0000000900267c82 */ /* 0x000fe20008000000 */
[----:B------:R-:W-:Y:S02]  /*49d0*/  UISETP.GE.AND UP0, UPT, UR42, 0x1, UPT ;  /* 0x000000012a00788c */ /* 0x000fe4000bf06270 */
[----:B------:R-:W-:Y:S01]  /*49e0*/  UISETP.NE.AND UP4, UPT, UR42, 0x1, UPT ;  /* 0x000000012a00788c */ /* 0x000fe2000bf85270 */
[----:B------:R-:W2:Y:S01]  /*49f0*/  LDCU.64 UR22, c[0x0][0xb28] ;  /* 0x00016500ff1677ac */ /* 0x000ea20008000a00 */
[----:B------:R-:W-:-:S02]  /*4a00*/  UISETP.NE.AND UP6, UPT, UR15, 0x1, UPT ;  /* 0x000000010f00788c */ /* 0x000fc4000bfc5270 */
[----:B------:R-:W-:Y:S02]  /*4a10*/  UISETP.NE.AND UP5, UPT, UR50, 0x1, UPT ;  /* 0x000000013200788c */ /* 0x000fe4000bfa5270 */
[----:B------:R-:W-:Y:S02]  /*4a20*/  UIADD3 UR33, UPT, UPT, UR21, 0xb0, URZ ;  /* 0x000000b015217890 */ /* 0x000fe4000fffe0ff */
[----:B------:R-:W-:Y:S02]  /*4a30*/  UIADD3 UR25, UPT, UPT, UR21, 0xb8, URZ ;  /* 0x000000b815197890 */ /* 0x000fe4000fffe0ff */
[----:B------:R-:W-:Y:S02]  /*4a40*/  UIADD3 UR17, UPT, UPT, UR21, 0xc0, URZ ;  /* 0x000000c015117890 */ /* 0x000fe4000fffe0ff */
[----:B------:R-:W-:Y:S02]  /*4a50*/  UPRMT UR37, UR45, 0x654, UR37 ;  /* 0x000006542d257896 */ /* 0x000fe40008000025 */
[----:B------:R-:W-:-:S02]  /*4a60*/  USHF.R.U32.HI UR39, URZ, UR49, UR6 ;  /* 0x00000031ff277299 */ /* 0x000fc40008011606 */
[----:B---3--:R-:W-:Y:S02]  /*4a70*/  USHF.R.U32.HI UR38, URZ, UR40, UR38 ;  /* 0x00000028ff267299 */ /* 0x008fe40008011626 */
[----:B------:R-:W-:-:S11]  /*4a80*/  UISETP.NE.AND UP2, UPT, UR4, 0x1, UPT ;  /* 0x000000010400788c */ /* 0x000fd6000bf45270 */
.L_x_102:
[C---:B------:R-:W-:Y:S02]  /*4a90*/  LEA R12, R14.reuse, UR21, 0x3 ;  /* 0x000000150e0c7c11 */ /* 0x040fe4000f8e18ff */
[----:B------:R-:W-:Y:S02]  /*4aa0*/  SHF.L.U32 R9, R13, 0x1f, RZ ;  /* 0x0000001f0d097819 */ /* 0x000fe400000006ff */
[----:B------:R-:W-:Y:S02]  /*4ab0*/  LEA R10, R14, UR21, 0x4 ;  /* 0x000000150e0a7c11 */ /* 0x000fe4000f8e20ff */
[----:B---3--:R-:W3:Y:S02]  /*4ac0*/  SYNCS.PHASECHK.TRANS64.TRYWAIT P0, [R12+URZ+0x100], R9 ;  /* 0x000100090c0075a7 */ /* 0x008ee400080011ff */
[----:B---3--:R-:W-:Y:S05]  /*4ad0*/  @!P0 BRA `(.L_x_92) ;  /* 0x0000008000448947 */ /* 0x008fea0003800000 */
.L_x_192:
[----:B---3--:R-:W3:Y:S01]  /*4ae0*/  LDS.128 R8, [R10+0x170] ;  /* 0x000170000a087984 */ /* 0x008ee20000000c00 */
[----:B------:R-:W-:Y:S01]  /*4af0*/  UISETP.GE.AND UP0, UPT, UR42, 0x1, UPT ;  /* 0x000000012a00788c */ /* 0x000fe2000bf06270 */
[----:B------:R-:W-:Y:S01]  /*4b00*/  @!PT LDS RZ, [RZ] ;  /* 0x00000000fffff984 */ /* 0x000fe20000000800 */
[----:B------:R-:W-:Y:S01]  /*4b10*/  @!PT LDS RZ, [RZ] ;  /* 0x00000000fffff984 */ /* 0x000fe20000000800 */
[----:B------:R-:W-:Y:S01]  /*4b20*/  @!PT LDS RZ, [RZ] ;  /* 0x00000000fffff984 */ /* 0x000fe20000000800 */
[----:B------:R-:W-:Y:S01]  /*4b30*/  @!PT LDS RZ, [RZ] ;  /* 0x00000000fffff984 */ /* 0x000fe20000000800 */
[----:B------:R4:W-:Y:S06]  /*4b40*/  MEMBAR.ALL.CTA ;  /* 0x0000000000007992 */ /* 0x0009ec0000008000 */
[----:B----4-:R-:W4:Y:S01]  /*4b50*/  FENCE.VIEW.ASYNC.S ;  /* 0x00000000000073c6 */ /* 0x010f220000000000 */
[----:B---3--:R-:W-:Y:S11]  /*4b60*/  LOP3.LUT P0, RZ, R10, 0x1, RZ, 0xc0, !PT ;  /* 0x000000010aff7812 */ /* 0x008ff6000780c0ff */
[----:B------:R-:W-:Y:S02]  /*4b70*/  @!UPT UIADD3 URZ, UPT, UPT, URZ, URZ, URZ ;  /* 0x000000fffffff290 */ /* 0x000fe4000fffe0ff */
[----:B----4-:R-:W-:Y:S01]  /*4b80*/  VOTEU.ANY UP1, P0 ;  /* 0x0000000000ff7886 */ /* 0x010fe20000020100 */
[----:B------:R-:W-:Y:S11]  /*4b90*/  PLOP3.LUT P0, PT, PT, PT, UP1, 0x80, 0x8 ;  /* 0x000000000008781c */ /* 0x000ff60003f0f018 */
[----:B------:R-:W-:Y:S02]  /*4ba0*/  @!UPT UIADD3 URZ, UPT, UPT, URZ, URZ, URZ ;  /* 0x000000fffffff290 */ /* 0x000fe4000fffe0ff */
[----:B------:R-:W-:Y:S02]  /*4bb0*/  @P0 SHF.R.U32.HI R0, RZ, 0x10, R9 ;  /* 0x00000010ff000819 */ /* 0x000fe40000011609 */
[----:B------:R-:W-:Y:S02]  /*4bc0*/  @P0 MOV R6, R8 ;  /* 0x0000000800060202 */ /* 0x000fe40000000f00 */
[----:B------:R-:W-:Y:S01]  /*4bd0*/  @P0 R2UR UR4, R0 ;  /* 0x00000000000402ca */ /* 0x000fe200000e0000 */
[----:B------:R-:W-:Y:S01]  /*4be0*/  VIADD R0, R12, 0x110 ;  /* 0x000001100c007836 */ /* 0x000fe20000000000 */
[----:B------:R-:W-:Y:S02]  /*4bf0*/  @P0 LOP3.LUT R8, R9, 0xffff, RZ, 0xc0, !PT ;  /* 0x0000ffff09080812 */ /* 0x000fe400078ec0ff */
[----:B------:R-:W-:Y:S02]  /*4c00*/  @P0 R2UR UR6, R6 ;  /* 0x00000000060602ca */ /* 0x000fe400000e0000 */
[----:B------:R-:W-:Y:S02]  /*4c10*/  PRMT R0, RZ, 0x654, R0 ;  /* 0x00000654ff007816 */ /* 0x000fe40000000000 */
[----:B------:R-:W-:Y:S02]  /*4c20*/  @P0 R2UR UR5, R8 ;  /* 0x00000000080502ca */ /* 0x000fe400000e0000 */
[----:B------:R3:W-:Y:S03]  /*4c30*/  SYNCS.ARRIVE.TRANS64.RED.A1T0 RZ, [R0+URZ], RZ ;  /* 0x000000ff00ff79a7 */ /* 0x0007e600081004ff */
[----:B------:R-:W-:Y:S04]  /*4c40*/  @UP1 UMOV UR29, UR4 ;  /* 0x00000004001d1c82 */ /* 0x000fe80008000000 */
[----:B------:R-:W-:Y:S04]  /*4c50*/  @UP1 UMOV UR14, UR6 ;  /* 0x00000006000e1c82 */ /* 0x000fe80008000000 */
[----:B------:R-:W-:Y:S01]  /*4c60*/  @UP1 UMOV UR13, UR5 ;  /* 0x00000005000d1c82 */ /* 0x000fe20008000000 */
[----:B------:R-:W-:Y:S05]  /*4c70*/  BRA.U !UP0, `(.L_x_93) ;  /* 0x0000000108a47547 */ /* 0x000fea000b800000 */
[----:B------:R-:W-:Y:S02]  /*4c80*/  UIMAD.WIDE.U32 UR18, UR13, UR51, URZ ;  /* 0x000000330d1272a5 */ /* 0x000fe4000f8e00ff */
[----:B------:R-:W-:Y:S02]  /*4c90*/  UIMAD.WIDE.U32 UR26, UR14, UR48, URZ ;  /* 0x000000300e1a72a5 */ /* 0x000fe4000f8e00ff */
[----:B------:R-:W-:Y:S02]  /*4ca0*/  USEL UR4, UR30, UR38, !UP5 ;  /* 0x000000261e047287 */ /* 0x000fe4000e800000 */
[----:B------:R-:W-:Y:S02]  /*4cb0*/  USEL UR7, UR31, UR39, !UP6 ;  /* 0x000000271f077287 */ /* 0x000fe4000f000000 */
[----:B--2---:R-:W-:Y:S02]  /*4cc0*/  UIMAD.WIDE.U32 UR8, UR4, UR22, URZ ;  /* 0x00000016040872a5 */ /* 0x004fe4000f8e00ff */
[----:B------:R-:W-:Y:S01]  /*4cd0*/  UIMAD.WIDE.U32 UR10, UR7, UR22, URZ ;  /* 0x00000016070a72a5 */ /* 0x000fe2000f8e00ff */
[----:B------:R-:W-:Y:S02]  /*4ce0*/  UMOV UR5, UR19 ;  /* 0x0000001300057c82 */ /* 0x000fe40008000000 */
[----:B------:R-:W-:Y:S03]  /*4cf0*/  USHF.R.U32.HI UR6, URZ, UR40, UR5 ;  /* 0x00000028ff067299 */ /* 0x000fe60008011605 */
[----:B------:R-:W-:Y:S01]  /*4d00*/  UMOV UR5, UR27 ;  /* 0x0000001b00057c82 */ /* 0x000fe20008000000 */
[----:B------:R-:W-:Y:S02]  /*4d10*/  USEL UR6, UR13, UR6, !UP5 ;  /* 0x000000060d067287 */ /* 0x000fe4000e800000 */
[----:B------:R-:W-:Y:S03]  /*4d20*/  USHF.R.U32.HI UR12, URZ, UR49, UR5 ;  /* 0x00000031ff0c7299 */ /* 0x000fe60008011605 */
[----:B------:R-:W-:Y:S02]  /*4d30*/  UMOV UR5, UR9 ;  /* 0x0000000900057c82 */ /* 0x000fe40008000000 */
[----:B------:R-:W-:Y:S03]  /*4d40*/  @UP4 USHF.R.U32.HI UR4, URZ, UR23, UR5 ;  /* 0x00000017ff044299 */ /* 0x000fe60008011605 */
[----:B------:R-:W-:Y:S01]  /*4d50*/  UMOV UR5, UR11 ;  /* 0x0000000b00057c82 */ /* 0x000fe20008000000 */
[----:B------:R-:W-:Y:S02]  /*4d60*/  UIMAD UR4, UR42, UR4, URZ ;  /* 0x000000042a0472a4 */ /* 0x000fe4000f8e02ff */
[----:B------:R-:W-:Y:S02]  /*4d70*/  @UP4 USHF.R.U32.HI UR7, URZ, UR23, UR5 ;  /* 0x00000017ff074299 */ /* 0x000fe40008011605 */
[----:B------:R-:W-:Y:S02]  /*4d80*/  UIMAD.WIDE.U32 UR10, UR6, UR22, URZ ;  /* 0x00000016060a72a5 */ /* 0x000fe4000f8e00ff */
[----:B------:R-:W-:Y:S02]  /*4d90*/  USEL UR5, UR14, UR12, !UP6 ;  /* 0x0000000c0e057287 */ /* 0x000fe4000f000000 */
[----:B------:R-:W-:Y:S02]  /*4da0*/  UIMAD UR8, UR42, UR7, URZ ;  /* 0x000000072a0872a4 */ /* 0x000fe4000f8e02ff */
[----:B------:R-:W-:Y:S03]  /*4db0*/  UISETP.GE.AND UP0, UPT, UR6, UR4, UPT ;  /* 0x000000040600728c */ /* 0x000fe6000bf06270 */
[----:B------:R-:W-:Y:S01]  /*4dc0*/  UMOV UR4, UR11 ;  /* 0x0000000b00047c82 */ /* 0x000fe20008000000 */
[----:B------:R-:W-:Y:S02]  /*4dd0*/  UISETP.GE.OR UP0, UPT, UR5, UR8, UP0 ;  /* 0x000000080500728c */ /* 0x000fe40008706670 */
[----:B------:R-:W-:Y:S02]  /*4de0*/  USHF.R.U32.HI UR4, URZ, UR23, UR4 ;  /* 0x00000017ff047299 */ /* 0x000fe40008011604 */
[----:B------:R-:W-:Y:S02]  /*4df0*/  UIMAD.WIDE.U32 UR8, UR5, UR22, URZ ;  /* 0x00000016050872a5 */ /* 0x000fe4000f8e00ff */
[----:B------:R-:W-:Y:S04]  /*4e00*/  USEL UR10, UR6, UR4, !UP4 ;  /* 0x00000004060a7287 */ /* 0x000fe8000e000000 */
[----:B------:R-:W-:Y:S01]  /*4e10*/  UIADD3 UR11, UPT, UPT, -UR10, URZ, URZ ;  /* 0x000000ff0a0b7290 */ /* 0x000fe2000fffe1ff */
[----:B------:R-:W-:Y:S02]  /*4e20*/  @!UP0 UMOV UR4, UR9 ;  /* 0x0000000900048c82 */ /* 0x000fe40008000000 */
[----:B------:R-:W-:Y:S02]  /*4e30*/  @!UP0 USHF.R.U32.HI UR4, URZ, UR23, UR4 ;  /* 0x00000017ff048299 */ /* 0x000fe40008011604 */
[----:B------:R-:W-:Y:S02]  /*4e40*/  UIMAD UR8, UR42, UR11, UR6 ;  /* 0x0000000b2a0872a4 */ /* 0x000fe4000f8e0206 */
[----:B------:R-:W-:Y:S04]  /*4e50*/  @!UP0 USEL UR4, UR5, UR4, !UP4 ;  /* 0x0000000405048287 */ /* 0x000fe8000e000000 */
[----:B------:R-:W-:Y:S02]  /*4e60*/  @!UP0 UIMAD UR8, UR7, UR8, UR4 ;  /* 0x00000008070882a4 */ /* 0x000fe4000f8e0204 */
[----:B------:R-:W-:Y:S02]  /*4e70*/  @!UP0 UIADD3 UR9, UPT, UPT, UR10, -UR4, URZ ;  /* 0x800000040a098290 */ /* 0x000fe4000fffe0ff */
[----:B------:R-:W-:Y:S02]  /*4e80*/  UIADD3 UR4, UPT, UPT, -UR5, URZ, URZ ;  /* 0x000000ff05047290 */ /* 0x000fe4000fffe1ff */
[----:B------:R-:W-:Y:S02]  /*4e90*/  UIADD3 UR7, UPT, UPT, -UR6, URZ, URZ ;  /* 0x000000ff06077290 */ /* 0x000fe4000fffe1ff */
[----:B------:R-:W-:Y:S02]  /*4ea0*/  @!UP0 UIMAD UR6, UR9, UR42, UR5 ;  /* 0x0000002a090682a4 */ /* 0x000fe4000f8e0205 */
[----:B------:R-:W-:Y:S02]  /*4eb0*/  UIMAD UR14, UR15, UR4, UR14 ;  /* 0x000000040f0e72a4 */ /* 0x000fe4000f8e020e */
[----:B------:R-:W-:Y:S01]  /*4ec0*/  UIMAD UR13, UR50, UR7, UR13 ;  /* 0x00000007320d72a4 */ /* 0x000fe2000f8e020d */
[----:B------:R-:W-:Y:S02]  /*4ed0*/  @!UP0 UMOV UR5, UR8 ;  /* 0x0000000800058c82 */ /* 0x000fe40008000000 */
[----:B------:R-:W-:Y:S02]  /*4ee0*/  UIMAD UR14, UR5, UR15, UR14 ;  /* 0x0000000f050e72a4 */ /* 0x000fe4000f8e020e */
[----:B------:R-:W-:Y:S11]  /*4ef0*/  UIMAD UR13, UR6, UR50, UR13 ;  /* 0x00000032060d72a4 */ /* 0x000ff6000f8e020d */
[----:B------:R-:W-:Y:S01]  /*4f00*/  @!UPT UIADD3 URZ, UPT, UPT, URZ, URZ, URZ ;  /* 0x000000fffffff290 */ /* 0x000fe2000fffe0ff */
.L_x_93:
[----:B------:R-:W4:Y:S01]  /*4f10*/  @!UP2 LDCU.128 UR8, c[0x0][0xb10] ;  /* 0x00016200ff08a7ac */ /* 0x000f220008000c00 */
[C---:B-1----:R-:W-:Y:S02]  /*4f20*/  ISETP.NE.U32.AND P1, PT, R4.reuse, RZ, PT ;  /* 0x000000ff0400720c */ /* 0x042fe40003f25070 */
[----:B------:R-:W-:Y:S02]  /*4f30*/  ISETP.NE.U32.AND P0, PT, R4, RZ, PT ;  /* 0x000000ff0400720c */ /* 0x000fe40003f05070 */
[C---:B------:R-:W-:Y:S02]  /*4f40*/  ISETP.NE.AND.EX P1, PT, R5.reuse, RZ, PT, P1 ;  /* 0x000000ff0500720c */ /* 0x040fe40003f25310 */
[----:B------:R-:W-:Y:S01]  /*4f50*/  ISETP.NE.AND.EX P0, PT, R5, RZ, PT, P0 ;  /* 0x000000ff0500720c */ /* 0x000fe20003f05300 */
[----:B------:R-:W1:Y:S01]  /*4f60*/  @!UP2 LDCU UR5, c[0x0][0xb0c] ;  /* 0x00016180ff05a7ac */ /* 0x000e620008000800 */
[----:B------:R-:W-:Y:S01]  /*4f70*/  SHF.L.U32 R9, R15, 0x1f, RZ ;  /* 0x0000001f0f097819 */ /* 0x000fe200000006ff */
[----:B------:R-:W-:Y:S02]  /*4f80*/  USHF.L.U32 UR35, UR16, 0x7, URZ ;  /* 0x0000000710237899 */ /* 0x000fe400080006ff */
[----:B------:R-:W-:Y:S02]  /*4f90*/  USHF.L.U32 UR34, UR20, 0x8, URZ ;  /* 0x0000000814227899 */ /* 0x000fe400080006ff */
[----:B----4-:R-:W-:Y:S07]  /*4fa0*/  UIMAD.WIDE.U32 UR6, UR14, UR8, URZ ;  /* 0x000000080e0672a5 */ /* 0x010fee000f8e00ff */
[----:B------:R-:W-:Y:S01]  /*4fb0*/  @!UP2 UMOV UR4, UR7 ;  /* 0x000000070004ac82 */ /* 0x000fe20008000000 */
[----:B-1----:R-:W-:Y:S02]  /*4fc0*/  @!UP2 UISETP.NE.AND UP0, UPT, UR5, 0x1, UPT ;  /* 0x000000010500a88c */ /* 0x002fe4000bf05270 */
[----:B------:R-:W-:Y:S02]  /*4fd0*/  @!UP2 USHF.R.U32.HI UR4, URZ, UR9, UR4 ;  /* 0x00000009ff04a299 */ /* 0x000fe40008011604 */
[----:B------:R-:W-:Y:S02]  /*4fe0*/  UIMAD.WIDE.U32 UR6, UR13, UR11, URZ ;  /* 0x0000000b0d0672a5 */ /* 0x000fe4000f8e00ff */
[----:B------:R-:W-:Y:S02]  /*4ff0*/  @!UP2 USEL UR8, UR14, UR4, !UP0 ;  /* 0x000000040e08a287 */ /* 0x000fe4000c000000 */
[----:B------:R-:W-:Y:S03]  /*5000*/  @!UP2 UISETP.NE.AND UP0, UPT, UR10, 0x1, UPT ;  /* 0x000000010a00a88c */ /* 0x000fe6000bf05270 */
[----:B------:R-:W-:Y:S02]  /*5010*/  @!UP2 UMOV UR6, UR7 ;  /* 0x000000070006ac82 */ /* 0x000fe40008000000 */
[----:B------:R-:W1:Y:S02]  /*5020*/  @!UP2 LDCU UR4, c[0x0][0xb20] ;  /* 0x00016400ff04a7ac */ /* 0x000e640008000800 */
[----:B-1----:R-:W-:Y:S04]  /*5030*/  @!UP2 USHF.R.U32.HI UR6, URZ, UR4, UR6 ;  /* 0x00000004ff06a299 */ /* 0x002fe80008011606 */
[----:B------:R-:W-:Y:S04]  /*5040*/  @!UP2 USEL UR6, UR13, UR6, !UP0 ;  /* 0x000000060d06a287 */ /* 0x000fe8000c000000 */
[----:B------:R-:W-:Y:S02]  /*5050*/  @!UP2 UIADD3 UR4, UPT, UPT, -UR8, UR6, URZ ;  /* 0x000000060804a290 */ /* 0x000fe4000fffe1ff */
[----:B------:R-:W-:Y:S02]  /*5060*/  @!UP2 UIADD3 UR6, UPT, UPT, UR8, -UR6, URZ ;  /* 0x800000060806a290 */ /* 0x000fe4000fffe0ff */
[----:B------:R-:W-:Y:S02]  /*5070*/  @!UP2 UIMAD UR14, UR4, UR5, UR14 ;  /* 0x00000005040ea2a4 */ /* 0x000fe4000f8e020e */
[----:B------:R-:W-:Y:S01]  /*5080*/  @!UP2 UIMAD UR13, UR6, UR10, UR13 ;  /* 0x0000000a060da2a4 */ /* 0x000fe2000f8e020d */
[----:B------:R-:W-:Y:S11]  /*5090*/  BRA.U UP3, `(.L_x_94) ;  /* 0x0000000103107547 */ /* 0x000ff6000b800000 */
[----:B---3--:R-:W-:Y:S04]  /*50a0*/  MOV R0, UR44 ;  /* 0x0000002c00007c02 */ /* 0x008fe80008000f00 */
[----:B------:R-:W-:Y:S04]  /*50b0*/  SHF.L.U32 R11, R0, 0x1f, RZ ;  /* 0x0000001f000b7819 */ /* 0x000fe800000006ff */
[----:B------:R-:W1:Y:S02]  /*50c0*/  SYNCS.PHASECHK.TRANS64.TRYWAIT P2, [UR21+0xf8], R11 ;  /* 0x0000f80bff0075a7 */ /* 0x000e640008041115 */
[----:B-1----:R-:W-:Y:S05]  /*50d0*/  @!P2 BRA `(.L_x_95) ;  /* 0x0000007800d8a947 */ /* 0x002fea0003800000 */
.L_x_94:
[----:B------:R-:W-:Y:S05]  /*50e0*/  @!P1 BRA `(.L_x_96) ;  /* 0x0000000000309947 */ /* 0x000fea0003800000 */
[----:B------:R-:W-:Y:S01]  /*50f0*/  ISETP.NE.U32.AND P1, PT, R2, RZ, PT ;  /* 0x000000ff0200720c */ /* 0x000fe20003f25070 */
[----:B------:R-:W4:Y:S01]  /*5100*/  LDCU.64 UR4, c[0x0][0x358] ;  /* 0x00006b00ff0477ac */ /* 0x000f220008000a00 */
[----:B------:R-:W-:Y:S02]  /*5110*/  IMAD.MOV.U32 R162, RZ, RZ, 0x1 ;  /* 0x00000001ffa27424 */ /* 0x000fe400078e00ff */
[----:B------:R-:W-:Y:S11]  /*5120*/  ISETP.NE.AND.EX P1, PT, R3, RZ, PT, P1 ;  /* 0x000000ff0300720c */ /* 0x000ff60003f25310 */
[----:B------:R-:W-:Y:S02]  /*5130*/  @!UPT UIADD3 URZ, UPT, UPT, URZ, URZ, URZ ;  /* 0x000000fffffff290 */ /* 0x000fe4000fffe0ff */
[----:B-1----:R-:W1:Y:S01]  /*5140*/  @P1 LDC.64 R10, c[0x0][0x888] ;  /* 0x00022200ff0a1b82 */ /* 0x002e620000000a00 */
[----:B---3--:R-:W-:Y:S04]  /*5150*/  @P1 IMAD R0, R4, UR36, RZ ;  /* 0x0000002404001c24 */ /* 0x008fe8000f8e02ff */
[----:B-1----:R-:W-:Y:S04]  /*5160*/  @P1 IMAD.WIDE R10, R0, 0x4, R10 ;  /* 0x00000004000a1825 */ /* 0x002fe800078e020a */
[----:B------:R-:W-:Y:S01]  /*5170*/  HFMA2 R0, -RZ, RZ, 0, 5.9604644775390625e-08 ;  /* 0x00000001ff007431 */ /* 0x000fe200000001ff */
[----:B----45:R4:W5:Y:S04]  /*5180*/  @P1 LDG.E R73, desc[UR4][R10.64] ;  /* 0x000000040a491981 */ /* 0x030968000c1e1900 */
[----:B------:R-:W-:Y:S01]  /*5190*/  @!P1 PRMT R162, R0, 0x7610, R162 ;  /* 0x0000761000a29816 */ /* 0x000fe200000000a2 */
[----:B----4-:R-:W1:Y:S06]  /*51a0*/  @!P1 LDC R73, c[0x0][0x880] ;  /* 0x00022000ff499b82 */ /* 0x010e6c0000000800 */
.L_x_96:
[----:B-1---5:R-:W-:Y:S01]  /*51b0*/  @!P0 FSETP.EQ.AND P1, PT, R73, RZ, PT ;  /* 0x000000ff4900820b */ /* 0x022fe20003f22000 */
[----:B------:R-:W-:Y:S01]  /*51c0*/  @!UPT UIADD3 URZ, UPT, UPT, URZ, URZ, URZ ;  /* 0x000000fffffff290 */ /* 0x000fe2000fffe0ff */
[----:B------:R-:W-:Y:S11]  /*51d0*/  @!P0 BRA `(.L_x_97) ;  /* 0x0000000000188947 */ /* 0x000ff60003800000 */
[----:B------:R-:W-:Y:S02]  /*51e0*/  LOP3.LUT P0, RZ, R162, 0xff, RZ, 0xc0, !PT ;  /* 0x000000ffa2ff7812 */ /* 0x000fe4000780c0ff */
[----:B------:R-:W-:Y:S04]  /*51f0*/  ISETP.NE.U32.AND P1, PT, R2, RZ, PT ;  /* 0x000000ff0200720c */ /* 0x000fe80003f25070 */
[----:B------:R-:W-:Y:S04]  /*5200*/  ISETP.NE.AND.EX P1, PT, R3, RZ, PT, P1 ;  /* 0x000000ff0300720c */ /* 0x000fe80003f25310 */
[----:B------:R-:W-:Y:S03]  /*5210*/  PLOP3.LUT P1, PT, P1, PT, PT, 0x8, 0x80 ;  /* 0x000000000080781c */ /* 0x000fe60000f2e170 */
[----:B------:R-:W-:Y:S11]  /*5220*/  @P0 FSETP.EQ.AND P1, PT, R73, RZ, PT ;  /* 0x000000ff4900020b */ /* 0x000ff60003f22000 */
[----:B------:R-:W-:Y:S02]  /*5230*/  @!UPT UIADD3 URZ, UPT, UPT, URZ, URZ, URZ ;  /* 0x000000fffffff290 */ /* 0x000fe4000fffe0ff */
.L_x_97:
[----:B------:R-:W1:Y:S01]  /*5240*/  SYNCS.PHASECHK.TRANS64.TRYWAIT P2, [UR21+0xd0], R9 ;  /* 0x0000d009ff0075a7 */ /* 0x000e620008041115 */
[----:B------:R-:W-:Y:S04]  /*5250*/  ELECT P0, URZ, PT ;  /* 0x0000000000ff782f */ /* 0x000fe80003800000 */
[----:B------:R-:W-:Y:S11]  /*5260*/  PLOP3.LUT P1, PT, P1, P0, PT, 0xf2, 0x2f ;  /* 0x00000000002f781c */ /* 0x000ff60000f21e72 */
[----:B------:R-:W-:Y:S02]  /*5270*/  @!UPT UIADD3 URZ, UPT, UPT, URZ, URZ, URZ ;  /* 0x000000fffffff290 */ /* 0x000fe4000fffe0ff */
[----:B------:R-:W-:Y:S05]  /*5280*/  @!P1 IADD3 R8, P0, PT, R16, 0x580, RZ ;  /* 0x0000058010089810 */ /* 0x000fea0007f1e0ff */
[----:B------:R-:W-:Y:S01]  /*5290*/  @!P1 IMAD.X R6, RZ, RZ, R17, P0 ;  /* 0x000000ffff069224 */ /* 0x000fe200000e0611 */
[----:B-1----:R-:W-:Y:S07]  /*52a0*/  @!P2 BRA `(.L_x_98) ;  /* 0x00000078007ca947 */ /* 0x002fee0003800000 */
.L_x_195:
[----:B------:R-:W-:Y:S01]  /*52b0*/  @!P1 R2UR UR5, R8 ;  /* 0x00000000080592ca */ /* 0x000fe200000e0000 */
[----:B------:R-:W-:Y:S01]  /*52c0*/  VOTEU.ALL UP0, P1 ;  /* 0x0000000000ff7886 */ /* 0x000fe20000800000 */
[----:B------:R-:W-:Y:S01]  /*52d0*/  @!P1 R2UR UR4, R6 ;  /* 0x00000000060492ca */ /* 0x000fe200000e0000 */
[----:B-1-3--:R-:W-:Y:S01]  /*52e0*/  @!P1 IMAD.MOV.U32 R0, RZ, RZ, 0x2000 ;  /* 0x00002000ff009424 */ /* 0x00afe200078e00ff */
[----:B------:R-:W-:Y:S01]  /*52f0*/  UMOV UR8, 0x0 ;  /* 0x0000000000087882 */ /* 0x000fe20000000000 */
[----:B------:R-:W-:Y:S01]  /*5300*/  UMOV UR9, 0x10000000 ;  /* 0x1000000000097882 */ /* 0x000fe20000000000 */
[----:B------:R-:W-:Y:S01]  /*5310*/  @!UP0 UIADD3 UR32, UPT, UPT, UR21, 0x200, URZ ;  /* 0x0000020015208890 */ /* 0x000fe2000fffe0ff */
[----:B------:R-:W-:Y:S01]  /*5320*/  @!P1 IADD3 R8, P0, PT, R16, 0x580, RZ ;  /* 0x0000058010089810 */ /* 0x000fe20007f1e0ff */
[----:B------:R-:W-:Y:S01]  /*5330*/  VOTEU.ALL UP0, P1 ;  /* 0x0000000000ff7886 */ /* 0x000fe20000800000 */
[----:B------:R-:W-:Y:S03]  /*5340*/  UPRMT UR6, UR45, 0x654, UR33 ;  /* 0x000006542d067896 */ /* 0x000fe60008000021 */
[----:B------:R-:W-:Y:S02]  /*5350*/  @!P1 IMAD.X R6, RZ, RZ, R17, P0 ;  /* 0x000000ffff069224 */ /* 0x000fe400000e0611 */
[----:B------:R-:W-:Y:S02]  /*5360*/  IMAD.U32 R10, RZ, RZ, UR5 ;  /* 0x00000005ff0a7e24 */ /* 0x000fe4000f8e00ff */
[----:B------:R-:W-:Y:S03]  /*5370*/  IMAD.U32 R11, RZ, RZ, UR4 ;  /* 0x00000004ff0b7e24 */ /* 0x000fe6000f8e00ff */
[----:B------:R-:W-:Y:S02]  /*5380*/  @!P1 R2UR UR4, R10 ;  /* 0x000000000a0492ca */ /* 0x000fe400000e0000 */
[----:B------:R-:W-:Y:S11]  /*5390*/  @!P1 R2UR UR5, R11 ;  /* 0x000000000b0592ca */ /* 0x000ff600000e0000 */
[----:B------:R-:W-:Y:S02]  /*53a0*/  @!UPT UIADD3 URZ, UPT, UPT, URZ, URZ, URZ ;  /* 0x000000fffffff290 */ /* 0x000fe4000fffe0ff */
[----:B------:R1:W-:Y:S01]  /*53b0*/  @!UP0 UTMALDG.3D [UR32], [UR4], desc[UR8] ;  /* 0x00000820040085b4 */ /* 0x0003e20008011000 */
[----:B------:R1:W-:Y:S01]  /*53c0*/  @!P1 SYNCS.ARRIVE.TRANS64.RED.A0TR RZ, [UR21+0xb0], R0 ;  /* 0x0000b000ffff99a7 */ /* 0x0003e20008300415 */
[----:B------:R-:W-:Y:S01]  /*53d0*/  SYNCS.ARRIVE.TRANS64.RED.A1T0 RZ, [UR6], RZ ;  /* 0x000000ffffff79a7 */ /* 0x000fe20008100406 */
[----:B------:R-:W3:Y:S02]  /*53e0*/  SYNCS.PHASECHK.TRANS64.TRYWAIT P2, [UR21+0xd8], R9 ;  /* 0x0000d809ff0075a7 */ /* 0x000ee40008041115 */
[----:B-1-3--:R-:W-:Y:S05]  /*53f0*/  @!P2 BRA `(.L_x_99) ;  /* 0x000000780040a947 */ /* 0x00afea0003800000 */
.L_x_197:
[----:B------:R-:W-:Y:S01]  /*5400*/  @!P1 R2UR UR5, R8 ;  /* 0x00000000080592ca */ /* 0x000fe200000e0000 */
[----:B------:R-:W-:Y:S01]  /*5410*/  VOTEU.ALL UP0, P1 ;  /* 0x0000000000ff7886 */ /* 0x000fe20000800000 */
[----:B------:R-:W-:Y:S01]  /*5420*/  @!P1 R2UR UR4, R6 ;  /* 0x00000000060492ca */ /* 0x000fe200000e0000 */
[----:B-1----:R-:W-:Y:S01]  /*5430*/  @!P1 IMAD.MOV.U32 R0, RZ, RZ, 0x2000 ;  /* 0x00002000ff009424 */ /* 0x002fe200078e00ff */
[----:B------:R-:W-:Y:S01]  /*5440*/  UMOV UR8, 0x0 ;  /* 0x0000000000087882 */ /* 0x000fe20000000000 */
[----:B------:R-:W-:Y:S01]  /*5450*/  UMOV UR9, 0x10000000 ;  /* 0x1000000000097882 */ /* 0x000fe20000000000 */
[----:B------:R-:W-:Y:S01]  /*5460*/  @!UP0 UIADD3 UR26, UPT, UPT, UR34, 0x40, URZ ;  /* 0x00000040221a8890 */ /* 0x000fe2000fffe0ff */
[----:B------:R-:W-:Y:S01]  /*5470*/  @!P1 IADD3 R8, P0, PT, R16, 0x580, RZ ;  /* 0x0000058010089810 */ /* 0x000fe20007f1e0ff */
[----:B------:R-:W-:Y:S01]  /*5480*/  @!UP0 UIADD3 UR24, UPT, UPT, UR21, 0x2200, URZ ;  /* 0x0000220015188890 */ /* 0x000fe2000fffe0ff */
[----:B------:R-:W-:Y:S01]  /*5490*/  VOTEU.ALL UP0, P1 ;  /* 0x0000000000ff7886 */ /* 0x000fe20000800000 */
[----:B------:R-:W-:Y:S01]  /*54a0*/  UMOV UR27, UR35 ;  /* 0x00000023001b7c82 */ /* 0x000fe20008000000 */
[----:B------:R-:W-:Y:S02]  /*54b0*/  UMOV UR28, UR36 ;  /* 0x00000024001c7c82 */ /* 0x000fe40008000000 */
[----:B------:R-:W-:Y:S01]  /*54c0*/  IMAD.U32 R10, RZ, RZ, UR5 ;  /* 0x00000005ff0a7e24 */ /* 0x000fe2000f8e00ff */
[----:B------:R-:W-:Y:S01]  /*54d0*/  UPRMT UR6, UR45, 0x654, UR25 ;  /* 0x000006542d067896 */ /* 0x000fe20008000019 */
[----:B------:R-:W-:Y:S02]  /*54e0*/  IMAD.U32 R11, RZ, RZ, UR4 ;  /* 0x00000004ff0b7e24 */ /* 0x000fe4000f8e00ff */
[----:B------:R-:W-:Y:S01]  /*54f0*/  @!P1 IMAD.X R6, RZ, RZ, R17, P0 ;  /* 0x000000ffff069224 */ /* 0x000fe200000e0611 */
        /* <DEDUP_REMOVED lines=8> */
.L_x_199:
[----:B------:R-:W-:Y:S01]  /*5580*/  @!P1 R2UR UR5, R8 ;  /* 0x00000000080592ca */ /* 0x000fe200000e0000 */
[----:B------:R-:W-:Y:S01]  /*5590*/  VOTEU.ALL UP0, P1 ;  /* 0x0000000000ff7886 */ /* 0x000fe20000800000 */
[----:B------:R-:W-:Y:S01]  /*55a0*/  @!P1 R2UR UR4, R6 ;  /* 0x00000000060492ca */ /* 0x000fe200000e0000 */
[----:B-1----:R-:W-:Y:S01]  /*55b0*/  @!P1 IMAD.MOV.U32 R0, RZ, RZ, 0x2000 ;  /* 0x00002000ff009424 */ /* 0x002fe200078e00ff */
[----:B------:R-:W-:Y:S01]  /*55c0*/  UMOV UR8, 0x0 ;  /* 0x0000000000087882 */ /* 0x000fe20000000000 */
[----:B------:R-:W-:Y:S01]  /*55d0*/  UMOV UR9, 0x10000000 ;  /* 0x1000000000097882 */ /* 0x000fe20000000000 */
[----:B------:R-:W-:Y:S01]  /*55e0*/  @!UP0 UIADD3 UR18, UPT, UPT, UR34, 0x80, URZ ;  /* 0x0000008022128890 */ /* 0x000fe2000fffe0ff */
[----:B------:R-:W-:Y:S01]  /*55f0*/  VIADD R14, R14, 0x1 ;  /* 0x000000010e0e7836 */ /* 0x000fe20000000000 */
[----:B------:R-:W-:Y:S01]  /*5600*/  @!UP0 UIADD3 UR16, UPT, UPT, UR21, 0x4200, URZ ;  /* 0x0000420015108890 */ /* 0x000fe2000fffe0ff */
[----:B------:R-:W-:Y:S01]  /*5610*/  VOTEU.ALL UP0, P1 ;  /* 0x0000000000ff7886 */ /* 0x000fe20000800000 */
[----:B------:R-:W-:Y:S01]  /*5620*/  UMOV UR19, UR35 ;  /* 0x0000002300137c82 */ /* 0x000fe20008000000 */
[----:B------:R-:W-:Y:S02]  /*5630*/  UMOV UR20, UR36 ;  /* 0x0000002400147c82 */ /* 0x000fe40008000000 */
[----:B------:R-:W-:Y:S01]  /*5640*/  IMAD.U32 R10, RZ, RZ, UR5 ;  /* 0x00000005ff0a7e24 */ /* 0x000fe2000f8e00ff */
[----:B------:R-:W-:Y:S01]  /*5650*/  UPRMT UR6, UR45, 0x654, UR17 ;  /* 0x000006542d067896 */ /* 0x000fe20008000011 */
        /* <DEDUP_REMOVED lines=9> */
.L_x_201:
[----:B------:R-:W-:Y:S01]  /*56f0*/  @!P1 IADD3 R6, P0, PT, R16, 0x580, RZ ;  /* 0x0000058010069810 */ /* 0x000fe20007f1e0ff */
[----:B------:R-:W-:Y:S01]  /*5700*/  VOTEU.ALL UP0, P1 ;  /* 0x0000000000ff7886 */ /* 0x000fe20000800000 */
[----:B------:R-:W-:Y:S01]  /*5710*/  UMOV UR6, 0x0 ;  /* 0x0000000000067882 */ /* 0x000fe20000000000 */
[----:B------:R-:W-:Y:S01]  /*5720*/  UMOV UR7, 0x10000000 ;  /* 0x1000000000077882 */ /* 0x000fe20000000000 */
[----:B------:R-:W-:Y:S01]  /*5730*/  @!P1 R2UR UR5, R6 ;  /* 0x00000000060592ca */ /* 0x000fe200000e0000 */
[----:B-1----:R-:W-:Y:S01]  /*5740*/  @!P1 IMAD.X R0, RZ, RZ, R17, P0 ;  /* 0x000000ffff009224 */ /* 0x002fe200000e0611 */
[----:B------:R-:W-:Y:S01]  /*5750*/  @!UP0 UIADD3 UR10, UPT, UPT, UR34, 0xc0, URZ ;  /* 0x000000c0220a8890 */ /* 0x000fe2000fffe0ff */
[----:B------:R-:W-:Y:S01]  /*5760*/  R2UR UR16, R164 ;  /* 0x00000000a41072ca */ /* 0x000fe200000e0000 */
[----:B------:R-:W-:Y:S01]  /*5770*/  @!UP0 UIADD3 UR8, UPT, UPT, UR21, 0x6200, URZ ;  /* 0x0000620015088890 */ /* 0x000fe2000fffe0ff */
[----:B------:R-:W-:Y:S01]  /*5780*/  ISETP.NE.AND P0, PT, R14, 0x2, PT ;  /* 0x000000020e00780c */ /* 0x000fe20003f05270 */
[----:B------:R-:W-:Y:S01]  /*5790*/  @!UP0 UIADD3 UR9, UPT, UPT, UR21, 0xc8, URZ ;  /* 0x000000c815098890 */ /* 0x000fe2000fffe0ff */
[----:B------:R-:W-:Y:S01]  /*57a0*/  @!P1 R2UR UR4, R0 ;  /* 0x00000000000492ca */ /* 0x000fe200000e0000 */
[----:B------:R-:W-:Y:S01]  /*57b0*/  VOTEU.ALL UP0, P1 ;  /* 0x0000000000ff7886 */ /* 0x000fe20000800000 */
[----:B------:R-:W-:Y:S01]  /*57c0*/  UMOV UR11, UR35 ;  /* 0x00000023000b7c82 */ /* 0x000fe20008000000 */
[----:B------:R-:W-:Y:S01]  /*57d0*/  UMOV UR12, UR36 ;  /* 0x00000024000c7c82 */ /* 0x000fe20008000000 */
[----:B------:R-:W-:Y:S01]  /*57e0*/  SEL R0, RZ, 0x1, P0 ;  /* 0x00000001ff007807 */ /* 0x000fe20000000000 */
[----:B------:R-:W-:Y:S01]  /*57f0*/  UPLOP3.LUT UP3, UPT, UPT, UPT, UPT, 0x80, 0x8 ;  /* 0x000000000008789c */ /* 0x000fe20003f6f070 */
[----:B------:R-:W-:Y:S01]  /*5800*/  IMAD.U32 R8, RZ, RZ, UR5 ;  /* 0x00000005ff087e24 */ /* 0x000fe2000f8e00ff */
[----:B------:R-:W-:Y:S01]  /*5810*/  LOP3.LUT R15, R15, 0x1, RZ, 0x3c, !PT ;  /* 0x000000010f0f7812 */ /* 0x000fe200078e3cff */
[----:B------:R-:W-:Y:S01]  /*5820*/  UMOV UR36, UR29 ;  /* 0x0000001d00247c82 */ /* 0x000fe20008000000 */
[----:B------:R-:W-:Y:S01]  /*5830*/  LOP3.LUT R13, R13, R0, RZ, 0x3c, !PT ;  /* 0x000000000d0d7212 */ /* 0x000fe200078e3cff */
[----:B------:R-:W-:Y:S01]  /*5840*/  UIADD3 UR20, UPT, UPT, UR13, UR16, URZ ;  /* 0x000000100d147290 */ /* 0x000fe2000fffe0ff */
[----:B------:R-:W-:Y:S01]  /*5850*/  SEL R14, R14, RZ, P0 ;  /* 0x000000ff0e0e7207 */ /* 0x000fe20000000000 */
[----:B------:R-:W-:Y:S01]  /*5860*/  UIADD3 UR16, UPT, UPT, UR14, UR61, URZ ;  /* 0x0000003d0e107290 */ /* 0x000fe2000fffe0ff */
[----:B------:R-:W-:Y:S01]  /*5870*/  IMAD.U32 R9, RZ, RZ, UR4 ;  /* 0x00000004ff097e24 */ /* 0x000fe2000f8e00ff */
[----:B------:R-:W-:Y:S04]  /*5880*/  @!P1 R2UR UR4, R8 ;  /* 0x00000000080492ca */ /* 0x000fe800000e0000 */
[----:B------:R-:W-:Y:S11]  /*5890*/  @!P1 R2UR UR5, R9 ;  /* 0x00000000090592ca */ /* 0x000ff600000e0000 */
[----:B------:R-:W-:Y:S02]  /*58a0*/  @!UPT UIADD3 URZ, UPT, UPT, URZ, URZ, URZ ;  /* 0x000000fffffff290 */ /* 0x000fe4000fffe0ff */
[----:B------:R3:W-:Y:S01]  /*58b0*/  @!UP0 UTMALDG.3D [UR8], [UR4], desc[UR6] ;  /* 0x00000608040085b4 */ /* 0x0007e20008011000 */
[----:B------:R3:W-:Y:S01]  /*58c0*/  @!P1 SYNCS.ARRIVE.TRANS64.RED.A0TR RZ, [UR21+0xc8], R7 ;  /* 0x0000c807ffff99a7 */ /* 0x0007e20008300415 */
[----:B------:R-:W-:Y:S01]  /*58d0*/  SYNCS.ARRIVE.TRANS64.RED.A1T0 RZ, [UR37], RZ ;  /* 0x000000ffffff79a7 */ /* 0x000fe20008100425 */
[----:B------:R-:W-:Y:S05]  /*58e0*/  BRA.U UP1, `(.L_x_102) ;  /* 0xfffffff101687547 */ /* 0x000fea000b83ffff */
[----:B------:R-:W-:-:S04]  /*58f0*/  SHF.L.U32 R3, R15, 0x1f, RZ ;  /* 0x0000001f0f037819 */ /* 0x000fc800000006ff */
[----:B------:R-:W1:Y:S02]  /*5900*/  SYNCS.PHASECHK.TRANS64.TRYWAIT P0, [UR21+0xd0], R3 ;  /* 0x0000d003ff0075a7 */ /* 0x000e640008001115 */
[----:B-1----:R-:W-:Y:S05]  /*5910*/  @!P0 BRA `(.L_x_103) ;  /* 0x0000007400408947 */ /* 0x002fea0003800000 */
.L_x_203:
[----:B------:R-:W4:Y:S02]  /*5920*/  SYNCS.PHASECHK.TRANS64.TRYWAIT P0, [UR21+0xd8], R3 ;  /* 0x0000d803ff0075a7 */ /* 0x000f240008001115 */
[----:B----4-:R-:W-:Y:S05]  /*5930*/  @!P0 BRA `(.L_x_104) ;  /* 0x0000007400508947 */ /* 0x010fea0003800000 */
.L_x_205:
[----:B------:R-:W4:Y:S02]  /*5940*/  SYNCS.PHASECHK.TRANS64.TRYWAIT P0, [UR21+0xe0], R3 ;  /* 0x0000e003ff0075a7 */ /* 0x000f240008001115 */
[----:B----4-:R-:W-:Y:S05]  /*5950*/  @!P0 BRA `(.L_x_105) ;  /* 0x0000007400608947 */ /* 0x010fea0003800000 */
.L_x_207:
[----:B-1----:R-:W-:-:S07]  /*5960*/  MOV R0, UR21 ;  /* 0x0000001500007c02 */ /* 0x002fce0008000f00 */
.L_x_106:
[----:B-1----:R-:W-:-:S04]  /*5970*/  SHF.L.U32 R3, R15, 0x1f, RZ ;  /* 0x0000001f0f037819 */ /* 0x002fc800000006ff */
[----:B------:R1:W4:Y:S03]  /*5980*/  SYNCS.PHASECHK.TRANS64.TRYWAIT P0, [R0+URZ+0xe8], R3 ;  /* 0x0000e803000075a7 */ /* 0x00032600080011ff */
[----:B----4-:R-:W-:Y:S05]  /*5990*/  @!P0 NANOSLEEP.SYNCS 0x989680 ;  /* 0x009896800000895d */ /* 0x010fea0003900000 */
[----:B------:R-:W4:Y:S02]  /*59a0*/  @!P0 SYNCS.PHASECHK.TRANS64 P0, [R0+URZ+0xe8], R3 ;  /* 0x0000e803000085a7 */ /* 0x000f2400080010ff */
[----:B--234-:R-:W-:Y:S05]  /*59b0*/  @P0 EXIT ;  /* 0x000000000000094d */ /* 0x01cfea0003800000 */
[----:B------:R-:W-:Y:S05]  /*59c0*/  BRA `(.L_x_106) ;  /* 0xfffffffc00e87947 */ /* 0x000fea000383ffff */
.L_x_91:
[----:B------:R-:W-:-:S06]  /*59d0*/  UISETP.GE.AND UP0, UPT, UR25, 0x4, UPT ;  /* 0x000000041900788c */ /* 0x000fcc000bf06270 */
[----:B------:R-:W-:-:S13]  /*59e0*/  PLOP3.LUT P0, PT, PT, PT, UP0, 0x80, 0x8 ;  /* 0x000000000008781c */ /* 0x000fda0003f0f008 */
[----:B-1----:R-:W-:Y:S05]  /*59f0*/  @!P0 EXIT ;  /* 0x000000000000894d */ /* 0x002fea0003800000 */
[----:B------:R-:W-:Y:S01]  /*5a00*/  BAR.SYNC.DEFER_BLOCKING 0x6, 0xa0 ;  /* 0x0182800000007b1d */ /* 0x000fe20000010000 */
[C---:B------:R-:W-:Y:S01]  /*5a10*/  IMAD.SHL.U32 R4, R174.reuse, 0x40, RZ ;  /* 0x00000040ae047824 */ /* 0x040fe200078e00ff */
[C---:B------:R-:W-:Y:S01]  /*5a20*/  LOP3.LUT R178, R174.reuse, 0x60, RZ, 0xc0, !PT ;  /* 0x00000060aeb27812 */ /* 0x040fe200078ec0ff */
[C---:B------:R-:W-:Y:S01]  /*5a30*/  IMAD.SHL.U32 R137, R174.reuse, 0x8, RZ ;  /* 0x00000008ae897824 */ /* 0x040fe200078e00ff */
[C---:B------:R-:W-:Y:S01]  /*5a40*/  LOP3.LUT R176, R174.reuse, 0x2, RZ, 0xc0, !PT ;  /* 0x00000002aeb07812 */ /* 0x040fe200078ec0ff */
[----:B------:R-:W-:Y:S01]  /*5a50*/  IMAD.U32 R69, R174, 0x10000, RZ ;  /* 0x00010000ae457824 */ /* 0x000fe200078e00ff */
[----:B------:R-:W-:Y:S02]  /*5a60*/  UMOV UR44, 0x400 ;  /* 0x00000400002c7882 */ /* 0x000fe40000000000 */
[----:B------:R-:W1:Y:S01]  /*5a70*/  LDC.64 R158, c[0x0][0x888] ;  /* 0x00022200ff9e7b82 */ /* 0x000e620000000a00 */
[----:B------:R-:W-:Y:S01]  /*5a80*/  ULEA UR44, UR45, UR44, 0x18 ;  /* 0x0000002c2d2c7291 */ /* 0x000fe2000f8ec0ff */
[----:B------:R-:W-:Y:S01]  /*5a90*/  LOP3.LUT R6, R4, 0x180, RZ, 0xc0, !PT ;  /* 0x0000018004067812 */ /* 0x000fe200078ec0ff */
[----:B------:R-:W-:Y:S01]  /*5aa0*/  HFMA2 R68, -RZ, RZ, 0, 0 ;  /* 0x00000000ff447431 */ /* 0x000fe200000001ff */
[----:B------:R-:W-:Y:S01]  /*5ab0*/  LOP3.LUT R69, R69, 0x600000, RZ, 0xc0, !PT ;  /* 0x0060000045457812 */ /* 0x000fe200078ec0ff */
[----:B------:R-:W-:Y:S01]  /*5ac0*/  UIADD3 UR4, UPT, UPT, UR44, 0x8200, URZ ;  /* 0x000082002c047890 */ /* 0x000fe2000fffe0ff */
[----:B------:R-:W-:Y:S01]  /*5ad0*/  LOP3.LUT R137, R6, 0x30, R137, 0xf8, !PT ;  /* 0x0000003006897812 */ /* 0x000fe200078ef889 */
[----:B------:R-:W-:Y:S01]  /*5ae0*/  IMAD.MOV.U32 R172, RZ, RZ, RZ ;  /* 0x000000ffffac7224 */ /* 0x000fe200078e00ff */
[----:B------:R-:W2:Y:S01]  /*5af0*/  LDC.64 R160, c[0x0][0x890] ;  /* 0x00022400ffa07b82 */ /* 0x000ea20000000a00 */
[----:B------:R-:W-:Y:S01]  /*5b00*/  LOP3.LUT R174, R174, 0x4, RZ, 0xc0, !PT ;  /* 0x00000004aeae7812 */ /* 0x000fe200078ec0ff */
[----:B------:R-:W-:Y:S01]  /*5b10*/  IMAD.MOV.U32 R166, RZ, RZ, RZ ;  /* 0x000000ffffa67224 */ /* 0x000fe200078e00ff */
[----:B------:R-:W-:-:S02]  /*5b20*/  LOP3.LUT R137, R137, 0x1e40, R4, 0xf8, !PT ;  /* 0x00001e4089897812 */ /* 0x000fc400078ef804 */
[----:B------:R-:W-:Y:S01]  /*5b30*/  CS2R R170, SRZ ;  /* 0x0000000000aa7805 */ /* 0x000fe2000001ff00 */
[----:B------:R-:W-:Y:S01]  /*5b40*/  IMAD.MOV.U32 R169, RZ, RZ, RZ ;  /* 0x000000ffffa97224 */ /* 0x000fe200078e00ff */
[----:B------:R-:W-:Y:S01]  /*5b50*/  IADD3 R173, PT, PT, -R174, 0x2, RZ ;  /* 0x00000002aead7810 */ /* 0x000fe20007ffe1ff */
[----:B------:R-:W-:Y:S01]  /*5b60*/  IMAD.MOV R168, RZ, RZ, -R176 ;  /* 0x000000ffffa87224 */ /* 0x000fe200078e0ab0 */
[----:B------:R-:W3:Y:S01]  /*5b70*/  LDC.64 R156, c[0x0][0x8b0] ;  /* 0x00022c00ff9c7b82 */ /* 0x000ee20000000a00 */
[----:B------:R-:W4:Y:S01]  /*5b80*/  LDS R0, [UR44+0x190] ;  /* 0x0001902cff007984 */ /* 0x000f220008000800 */
[----:B------:R-:W-:Y:S01]  /*5b90*/  IADD3 R175, PT, PT, R137, UR44, RZ ;  /* 0x0000002c89af7c10 */ /* 0x000fe2000fffe0ff */
[----:B------:R-:W-:Y:S01]  /*5ba0*/  IMAD.MOV R167, RZ, RZ, -R174 ;  /* 0x000000ffffa77224 */ /* 0x000fe200078e0aae */
[----:B------:R-:W-:Y:S01]  /*5bb0*/  MOV R177, UR4 ;  /* 0x0000000400b17c02 */ /* 0x000fe20008000f00 */
[----:B------:R-:W1:Y:S02]  /*5bc0*/  LDCU UR58, c[0x0][0x370] ;  /* 0x00006e00ff3a77ac */ /* 0x000e640008000800 */
[----:B------:R-:W-:Y:S01]  /*5bd0*/  VIADD R175, R175, 0x200 ;  /* 0x00000200afaf7836 */ /* 0x000fe20000000000 */
[----:B------:R-:W1:Y:S01]  /*5be0*/  LDC.64 R138, c[0x0][0x8a8] ;  /* 0x00022a00ff8a7b82 */ /* 0x000e620000000a00 */
[----:B------:R-:W1:Y:S01]  /*5bf0*/  LDCU.64 UR62, c[0x0][0x348] ;  /* 0x00006900ff3e77ac */ /* 0x000e620008000a00 */
[----:B------:R-:W1:Y:S01]  /*5c00*/  LDCU UR43, c[0x0][0xb0c] ;  /* 0x00016180ff2b77ac */ /* 0x000e620008000800 */
[----:B------:R-:W1:Y:S01]  /*5c10*/  LDCU UR39, c[0x0][0xb30] ;  /* 0x00016600ff2777ac */ /* 0x000e620008000800 */
[----:B------:R-:W1:Y:S01]  /*5c20*/  LDCU.64 UR56, c[0x0][0x888] ;  /* 0x00011100ff3877ac */ /* 0x000e620008000a00 */
[----:B------:R-:W1:Y:S01]  /*5c30*/  LDCU.64 UR40, c[0x0][0xb28] ;  /* 0x00016500ff2877ac */ /* 0x000e620008000a00 */
[----:B------:R-:W1:Y:S01]  /*5c40*/  LDCU.128 UR52, c[0x0][0xb10] ;  /* 0x00016200ff3477ac */ /* 0x000e620008000c00 */
[----:B------:R-:W1:Y:S01]  /*5c50*/  LDCU UR47, c[0x0][0x374] ;  /* 0x00006e80ff2f77ac */ /* 0x000e620008000800 */
[----:B------:R-:W-:Y:S01]  /*5c60*/  UIADD3 UR60, UPT, UPT, UR44, 0x200, URZ ;  /* 0x000002002c3c7890 */ /* 0x000fe2000fffe0ff */
[----:B--2-4-:R-:W-:-:S11]  /*5c70*/  IMAD.IADD R69, R0, 0x1, R69 ;  /* 0x0000000100457824 */ /* 0x014fd600078e0245 */
.L_x_151:
[C---:B------:R-:W-:Y:S02]  /*5c80*/  LEA R3, R166.reuse, UR44, 0x3 ;  /* 0x0000002ca6037c11 */ /* 0x040fe4000f8e18ff */
[----:B------:R-:W-:Y:S02]  /*5c90*/  SHF.L.U32 R0, R171, 0x1f, RZ ;  /* 0x0000001fab007819 */ /* 0x000fe400000006ff */
[----:B------:R-:W-:Y:S02]  /*5ca0*/  LEA R5, R166, UR44, 0x4 ;  /* 0x0000002ca6057c11 */ /* 0x000fe4000f8e20ff */
[----:B------:R-:W2:Y:S02]  /*5cb0*/  SYNCS.PHASECHK.TRANS64.TRYWAIT P0, [R3+URZ+0x100], R0 ;  /* 0x00010000030075a7 */ /* 0x000ea400080011ff */
[----:B-12---:R-:W-:Y:S05]  /*5cc0*/  @!P0 BRA `(.L_x_107) ;  /* 0x00000070009c8947 */ /* 0x006fea0003800000 */
.L_x_208:
[----:B------:R-:W4:Y:S01]  /*5cd0*/  LDS.128 R4, [R5+0x170] ;  /* 0x0001700005047984 */ /* 0x000f220000000c00 */
[----:B------:R-:W-:Y:S01]  /*5ce0*/  UISETP.GE.AND UP0, UPT, UR42, 0x1, UPT ;  /* 0x000000012a00788c */ /* 0x000fe2000bf06270 */
[----:B------:R-:W-:Y:S01]  /*5cf0*/  @!PT LDS RZ, [RZ] ;  /* 0x00000000fffff984 */ /* 0x000fe20000000800 */
[----:B------:R-:W-:Y:S01]  /*5d00*/  @!PT LDS RZ, [RZ] ;  /* 0x00000000fffff984 */ /* 0x000fe20000000800 */
[----:B------:R-:W-:Y:S01]  /*5d10*/  @!PT LDS RZ, [RZ] ;  /* 0x00000000fffff984 */ /* 0x000fe20000000800 */
[----:B------:R-:W-:Y:S01]  /*5d20*/  @!PT LDS RZ, [RZ] ;  /* 0x00000000fffff984 */ /* 0x000fe20000000800 */
[----:B------:R1:W-:Y:S06]  /*5d30*/  MEMBAR.ALL.CTA ;  /* 0x0000000000007992 */ /* 0x0003ec0000008000 */
[----:B-1----:R-:W1:Y:S01]  /*5d40*/  FENCE.VIEW.ASYNC.S ;  /* 0x00000000000073c6 */ /* 0x002e620000000000 */
[----:B----4-:R-:W-:Y:S11]  /*5d50*/  LOP3.LUT P0, RZ, R6, 0x1, RZ, 0xc0, !PT ;  /* 0x0000000106ff7812 */ /* 0x010ff6000780c0ff */
[----:B------:R-:W-:Y:S02]  /*5d60*/  @!UPT UIADD3 URZ, UPT, UPT, URZ, URZ, URZ ;  /* 0x000000fffffff290 */ /* 0x000fe4000fffe0ff */
[----:B-1----:R-:W-:Y:S01]  /*5d70*/  VOTEU.ANY UP1, P0 ;  /* 0x0000000000ff7886 */ /* 0x002fe20000020100 */
[----:B------:R-:W-:Y:S01]  /*5d80*/  PLOP3.LUT P0, PT, PT, PT, UP1, 0x80, 0x8 ;  /* 0x000000000008781c */ /* 0x000fe20003f0f018 */
[----:B------:R-:W-:Y:S11]  /*5d90*/  UP2UR UR46, UPR, URZ, 0x2 ;  /* 0x00000002ff2e7883 */ /* 0x000ff60008000000 */
[----:B------:R-:W-:Y:S01]  /*5da0*/  @!UPT UIADD3 URZ, UPT, UPT, URZ, URZ, URZ ;  /* 0x000000fffffff290 */ /* 0x000fe2000fffe0ff */
[----:B--2---:R-:W-:Y:S02]  /*5db0*/  @P0 SHF.R.U32.HI R0, RZ, 0x10, R5 ;  /* 0x00000010ff000819 */ /* 0x004fe40000011605 */
        /* <DEDUP_REMOVED lines=12> */
[----:B------:R-:W2:Y:S01]  /*5e80*/  LDCU UR12, c[0x0][0xb20] ;  /* 0x00016400ff0c77ac */ /* 0x000ea20008000800 */
[----:B------:R-:W-:Y:S02]  /*5e90*/  UIMAD.WIDE.U32 UR4, UR47, UR55, URZ ;  /* 0x000000372f0472a5 */ /* 0x000fe4000f8e00ff */
[----:B------:R-:W-:Y:S02]  /*5ea0*/  UIMAD.WIDE.U32 UR6, UR58, UR52, URZ ;  /* 0x000000343a0672a5 */ /* 0x000fe4000f8e00ff */
[----:B------:R-:W-:Y:S02]  /*5eb0*/  UISETP.NE.AND UP0, UPT, UR54, 0x1, UPT ;  /* 0x000000013600788c */ /* 0x000fe4000bf05270 */
[----:B------:R-:W-:Y:S02]  /*5ec0*/  UIMAD.WIDE.U32 UR8, UR37, UR55, URZ ;  /* 0x00000037250872a5 */ /* 0x000fe4000f8e00ff */
[----:B------:R-:W-:Y:S02]  /*5ed0*/  UIMAD.WIDE.U32 UR10, UR38, UR52, URZ ;  /* 0x00000034260a72a5 */ /* 0x000fe4000f8e00ff */
[----:B------:R-:W-:Y:S02]  /*5ee0*/  UISETP.NE.AND UP1, UPT, UR43, 0x1, UPT ;  /* 0x000000012b00788c */ /* 0x000fe4000bf25270 */
[----:B------:R-:W-:Y:S01]  /*5ef0*/  UISETP.NE.AND UP2, UPT, UR42, 0x1, UPT ;  /* 0x000000012a00788c */ /* 0x000fe2000bf45270 */
[----:B------:R-:W-:Y:S02]  /*5f00*/  UMOV UR4, UR5 ;  /* 0x0000000500047c82 */ /* 0x000fe40008000000 */
[----:B--2---:R-:W-:Y:S03]  /*5f10*/  USHF.R.U32.HI UR5, URZ, UR12, UR4 ;  /* 0x0000000cff057299 */ /* 0x004fe60008011604 */
[----:B------:R-:W-:Y:S02]  /*5f20*/  UMOV UR4, UR7 ;  /* 0x0000000700047c82 */ /* 0x000fe40008000000 */
[----:B------:R-:W-:Y:S02]  /*5f30*/  USHF.R.U32.HI UR7, URZ, UR53, UR4 ;  /* 0x00000035ff077299 */ /* 0x000fe40008011604 */
[----:B------:R-:W-:Y:S02]  /*5f40*/  USEL UR4, UR47, UR5, !UP0 ;  /* 0x000000052f047287 */ /* 0x000fe4000c000000 */
[----:B------:R-:W-:Y:S01]  /*5f50*/  USEL UR7, UR58, UR7, !UP1 ;  /* 0x000000073a077287 */ /* 0x000fe2000c800000 */
[----:B------:R-:W-:Y:S01]  /*5f60*/  UMOV UR5, UR9 ;  /* 0x0000000900057c82 */ /* 0x000fe20008000000 */
[----:B------:R-:W-:Y:S02]  /*5f70*/  UIMAD.WIDE.U32 UR8, UR4, UR40, URZ ;  /* 0x00000028040872a5 */ /* 0x000fe4000f8e00ff */
[----:B------:R-:W-:Y:S03]  /*5f80*/  USHF.R.U32.HI UR6, URZ, UR12, UR5 ;  /* 0x0000000cff067299 */ /* 0x000fe60008011605 */
[----:B------:R-:W-:Y:S01]  /*5f90*/  UMOV UR5, UR11 ;  /* 0x0000000b00057c82 */ /* 0x000fe20008000000 */
[----:B------:R-:W-:Y:S02]  /*5fa0*/  UIMAD.WIDE.U32 UR10, UR7, UR40, URZ ;  /* 0x00000028070a72a5 */ /* 0x000fe4000f8e00ff */
[----:B------:R-:W-:Y:S02]  /*5fb0*/  USHF.R.U32.HI UR12, URZ, UR53, UR5 ;  /* 0x00000035ff0c7299 */ /* 0x000fe40008011605 */
[----:B------:R-:W-:Y:S01]  /*5fc0*/  USEL UR6, UR37, UR6, !UP0 ;  /* 0x0000000625067287 */ /* 0x000fe2000c000000 */
[----:B------:R-:W-:Y:S02]  /*5fd0*/  UMOV UR5, UR9 ;  /* 0x0000000900057c82 */ /* 0x000fe40008000000 */
[----:B------:R-:W-:Y:S01]  /*5fe0*/  UMOV UR10, UR11 ;  /* 0x0000000b000a7c82 */ /* 0x000fe20008000000 */
[----:B------:R-:W-:Y:S02]  /*5ff0*/  @UP2 USHF.R.U32.HI UR4, URZ, UR41, UR5 ;  /* 0x00000029ff042299 */ /* 0x000fe40008011605 */
[----:B------:R-:W-:Y:S02]  /*6000*/  @UP2 USHF.R.U32.HI UR7, URZ, UR41, UR10 ;  /* 0x00000029ff072299 */ /* 0x000fe4000801160a */
[----:B------:R-:W-:Y:S02]  /*6010*/  UIMAD UR4, UR42, UR4, URZ ;  /* 0x000000042a0472a4 */ /* 0x000fe4000f8e02ff */
        /* <DEDUP_REMOVED lines=8> */
[----:B------:R-:W-:Y:S02]  /*60a0*/  USEL UR11, UR6, UR4, !UP2 ;  /* 0x00000004060b7287 */ /* 0x000fe4000d000000 */
[----:B------:R-:W-:Y:S02]  /*60b0*/  UIADD3 UR8, UPT, UPT, -UR5, URZ, URZ ;  /* 0x000000ff05087290 */ /* 0x000fe4000fffe1ff */
[----:B------:R-:W-:Y:S01]  /*60c0*/  UIADD3 UR10, UPT, UPT, -UR11, URZ, URZ ;  /* 0x000000ff0b0a7290 */ /* 0x000fe2000fffe1ff */
[----:B------:R-:W-:Y:S01]  /*60d0*/  @!UP0 UMOV UR4, UR9 ;  /* 0x0000000900048c82 */ /* 0x000fe20008000000 */
[----:B------:R-:W-:Y:S02]  /*60e0*/  UIADD3 UR9, UPT, UPT, -UR6, URZ, URZ ;  /* 0x000000ff06097290 */ /* 0x000fe4000fffe1ff */
[----:B------:R-:W-:Y:S02]  /*60f0*/  @!UP0 USHF.R.U32.HI UR4, URZ, UR41, UR4 ;  /* 0x00000029ff048299 */ /* 0x000fe40008011604 */
[----:B------:R-:W-:Y:S02]  /*6100*/  UIMAD UR10, UR42, UR10, UR6 ;  /* 0x0000000a2a0a72a4 */ /* 0x000fe4000f8e0206 */
[----:B------:R-:W-:Y:S04]  /*6110*/  @!UP0 USEL UR4, UR5, UR4, !UP2 ;  /* 0x0000000405048287 */ /* 0x000fe8000d000000 */
[----:B------:R-:W-:Y:S02]  /*6120*/  @!UP0 UIMAD UR10, UR7, UR10, UR4 ;  /* 0x0000000a070a82a4 */ /* 0x000fe4000f8e0204 */
[----:B------:R-:W-:Y:S02]  /*6130*/  @!UP0 UIADD3 UR11, UPT, UPT, UR11, -UR4, URZ ;  /* 0x800000040b0b8290 */ /* 0x000fe4000fffe0ff */
[----:B------:R-:W-:Y:S02]  /*6140*/  UIMAD UR7, UR43, UR8, UR38 ;  /* 0x000000082b0772a4 */ /* 0x000fe4000f8e0226 */
[----:B------:R-:W-:Y:S02]  /*6150*/  @!UP0 UIMAD UR6, UR11, UR42, UR5 ;  /* 0x0000002a0b0682a4 */ /* 0x000fe4000f8e0205 */
[----:B------:R-:W-:Y:S01]  /*6160*/  UIMAD UR4, UR54, UR9, UR37 ;  /* 0x00000009360472a4 */ /* 0x000fe2000f8e0225 */
[----:B------:R-:W-:Y:S02]  /*6170*/  @!UP0 UMOV UR5, UR10 ;  /* 0x0000000a00058c82 */ /* 0x000fe40008000000 */
[----:B------:R-:W-:Y:S02]  /*6180*/  UIMAD UR38, UR5, UR43, UR7 ;  /* 0x0000002b052672a4 */ /* 0x000fe4000f8e0207 */
[----:B------:R-:W-:Y:S11]  /*6190*/  UIMAD UR37, UR6, UR54, UR4 ;  /* 0x00000036062572a4 */ /* 0x000ff6000f8e0204 */
[----:B------:R-:W-:Y:S01]  /*61a0*/  @!UPT UIADD3 URZ, UPT, UPT, URZ, URZ, URZ ;  /* 0x000000fffffff290 */ /* 0x000fe2000fffe0ff */
.L_x_108:
[----:B------:R-:W-:Y:S01]  /*61b0*/  UISETP.NE.AND UP0, UPT, UR39, 0x1, UPT ;  /* 0x000000012700788c */ /* 0x000fe2000bf05270 */
[----:B------:R-:W-:Y:S01]  /*61c0*/  IADD3 R166, PT, PT, R166, 0x1, RZ ;  /* 0x00000001a6a67810 */ /* 0x000fe20007ffe0ff */
[----:B------:R-:W-:Y:S02]  /*61d0*/  USHF.L.U32 UR50, UR16, 0x7, URZ ;  /* 0x0000000710327899 */ /* 0x000fe400080006ff */
[----:B------:R-:W-:Y:S07]  /*61e0*/  USHF.L.U32 UR49, UR20, 0x8, URZ ;  /* 0x0000000814317899 */ /* 0x000fee00080006ff */
[----:B------:R-:W2:Y:S01]  /*61f0*/  @!UP0 LDCU.128 UR12, c[0x0][0xb10] ;  /* 0x00016200ff0c87ac */ /* 0x000ea20008000c00 */
[----:B------:R-:W4:Y:S01]  /*6200*/  @!UP0 LDCU UR5, c[0x0][0xb0c] ;  /* 0x00016180ff0587ac */ /* 0x000f220008000800 */
[----:B------:R-:W3:Y:S01]  /*6210*/  @!UP0 LDCU UR10, c[0x0][0xb20] ;  /* 0x00016400ff0a87ac */ /* 0x000ee20008000800 */
[----:B--2---:R-:W-:Y:S02]  /*6220*/  UIMAD.WIDE.U32 UR8, UR38, UR12, URZ ;  /* 0x0000000c260872a5 */ /* 0x004fe4000f8e00ff */
[----:B------:R-:W-:Y:S02]  /*6230*/  UIMAD.WIDE.U32 UR6, UR37, UR15, URZ ;  /* 0x0000000f250672a5 */ /* 0x000fe4000f8e00ff */
[----:B------:R-:W-:Y:S03]  /*6240*/  @!UP0 UISETP.NE.AND UP1, UPT, UR14, 0x1, UPT ;  /* 0x000000010e00888c */ /* 0x000fe6000bf25270 */
[----:B------:R-:W-:Y:S01]  /*6250*/  @!UP0 UMOV UR4, UR9 ;  /* 0x0000000900048c82 */ /* 0x000fe20008000000 */
[----:B----4-:R-:W-:Y:S02]  /*6260*/  @!UP0 UISETP.NE.AND UP2, UPT, UR5, 0x1, UPT ;  /* 0x000000010500888c */ /* 0x010fe4000bf45270 */
[----:B------:R-:W-:Y:S01]  /*6270*/  @!UP0 USHF.R.U32.HI UR4, URZ, UR13, UR4 ;  /* 0x0000000dff048299 */ /* 0x000fe20008011604 */
[----:B------:R-:W-:Y:S02]  /*6280*/  @!UP0 UMOV UR6, UR7 ;  /* 0x0000000700068c82 */ /* 0x000fe40008000000 */
[----:B---3--:R-:W-:Y:S02]  /*6290*/  @!UP0 USHF.R.U32.HI UR6, URZ, UR10, UR6 ;  /* 0x0000000aff068299 */ /* 0x008fe40008011606 */
[----:B------:R-:W-:Y:S02]  /*62a0*/  @!UP0 USEL UR7, UR38, UR4, !UP2 ;  /* 0x0000000426078287 */ /* 0x000fe4000d000000 */
[----:B------:R-:W-:Y:S04]  /*62b0*/  @!UP0 USEL UR6, UR37, UR6, !UP1 ;  /* 0x0000000625068287 */ /* 0x000fe8000c800000 */
[----:B------:R-:W-:Y:S02]  /*62c0*/  @!UP0 UIADD3 UR4, UPT, UPT, -UR7, UR6, URZ ;  /* 0x0000000607048290 */ /* 0x000fe4000fffe1ff */
[----:B------:R-:W-:Y:S02]  /*62d0*/  @!UP0 UIADD3 UR6, UPT, UPT, UR7, -UR6, URZ ;  /* 0x8000000607068290 */ /* 0x000fe4000fffe0ff */
[----:B------:R-:W-:Y:S02]  /*62e0*/  @!UP0 UIMAD UR38, UR4, UR5, UR38 ;  /* 0x00000005042682a4 */ /* 0x000fe4000f8e0226 */
[----:B------:R-:W-:Y:S02]  /*62f0*/  @!UP0 UIMAD UR37, UR6, UR14, UR37 ;  /* 0x0000000e062582a4 */ /* 0x000fe4000f8e0225 */
[----:B------:R-:W-:Y:S09]  /*6300*/  ULOP3.LUT UP0, URZ, UR60, 0x1b0, URZ, 0xc0, !UPT ;  /* 0x000001b03cff7892 */ /* 0x000ff2000f80c0ff */
[----:B------:R-:W-:Y:S05]  /*6310*/  BRA.U !UP0, `(.L_x_109) ;  /* 0x0000000108407547 */ /* 0x000fea000b800000 */
[----:B------:R-:W2:Y:S01]  /*6320*/  LDCU.64 UR8, c[0x4][0x88] ;  /* 0x01001100ff0877ac */ /* 0x000ea20008000a00 */
[----:B------:R-:W-:Y:S01]  /*6330*/  MOV R3, 0x0 ;  /* 0x0000000000037802 */ /* 0x000fe20000000f00 */
[----:B------:R-:W-:Y:S02]  /*6340*/  HFMA2 R12, -RZ, RZ, 0, 5.9604644775390625e-08 ;  /* 0x00000001ff0c7431 */ /* 0x000fe400000001ff */
[----:B------:R-:W-:Y:S02]  /*6350*/  IMAD.MOV.U32 R8, RZ, RZ, 0x70 ;  /* 0x00000070ff087424 */ /* 0x000fe400078e00ff */
[----:B------:R-:W-:Y:S01]  /*6360*/  IMAD.MOV.U32 R13, RZ, RZ, RZ ;  /* 0x000000ffff0d7224 */ /* 0x000fe200078e00ff */
[----:B------:R-:W3:Y:S01]  /*6370*/  LDCU.64 UR6, c[0x4][0x90] ;  /* 0x01001200ff0677ac */ /* 0x000ee20008000a00 */
[----:B------:R-:W4:Y:S01]  /*6380*/  LDC.64 R2, c[0x4][R3] ;  /* 0x0100000003027b82 */ /* 0x000f220000000a00 */
[----:B------:R-:W1:Y:S01]  /*6390*/  LDCU.64 UR4, c[0x4][0x8] ;  /* 0x01000100ff0477ac */ /* 0x000e620008000a00 */
[----:B--2---:R-:W-:Y:S01]  /*63a0*/  MOV R5, UR9 ;  /* 0x0000000900057c02 */ /* 0x004fe20008000f00 */
[----:B------:R-:W-:Y:S01]  /*63b0*/  IMAD.U32 R4, RZ, RZ, UR8 ;  /* 0x00000008ff047e24 */ /* 0x000fe2000f8e00ff */
[----:B---3--:R-:W-:Y:S01]  /*63c0*/  MOV R7, UR7 ;  /* 0x0000000700077c02 */ /* 0x008fe20008000f00 */
[----:B------:R-:W-:Y:S01]  /*63d0*/  IMAD.U32 R6, RZ, RZ, UR6 ;  /* 0x00000006ff067e24 */ /* 0x000fe2000f8e00ff */
[----:B-1----:R-:W-:Y:S01]  /*63e0*/  MOV R11, UR5 ;  /* 0x00000005000b7c02 */ /* 0x002fe20008000f00 */
[----:B------:R-:W-:Y:S02]  /*63f0*/  IMAD.U32 R10, RZ, RZ, UR4 ;  /* 0x00000004ff0a7e24 */ /* 0x000fe4000f8e00ff */
[----:B------:R-:W-:Y:S07]  /*6400*/  LEPC R20, `(.L_x_109) ;  /* 0x000000001014794e */ /* 0x000fee0000000000 */
[----:B----45:R-:W-:Y:S05]  /*6410*/  CALL.ABS.NOINC R2 ;  /* 0x0000000002007343 */ /* 0x030fea0003c00000 */
.L_x_109:
[----:B------:R-:W-:Y:S01]  /*6420*/  LOP3.LUT P0, RZ, R177, 0x1b0, RZ, 0xc0, !PT ;  /* 0x000001b0b1ff7812 */ /* 0x000fe2000780c0ff */
[----:B------:R-:W-:Y:S11]  /*6430*/  BSSY.RECONVERGENT B6, `(.L_x_110) ;  /* 0x0000013000067945 */ /* 0x000ff60003800200 */
[----:B------:R-:W-:Y:S01]  /*6440*/  @!UPT UIADD3 URZ, UPT, UPT, URZ, URZ, URZ ;  /* 0x000000fffffff290 */ /* 0x000fe2000fffe0ff */
[----:B------:R-:W-:Y:S05]  /*6450*/  @!P0 BRA `(.L_x_111) ;  /* 0x0000000000408947 */ /* 0x000fea0003800000 */
        /* <DEDUP_REMOVED lines=16> */
.L_x_111:
[----:B------:R-:W-:Y:S05]  /*6560*/  BSYNC.RECONVERGENT B6 ;  /* 0x0000000000067941 */ /* 0x000fea0003800200 */
.L_x_110:
[----:B------:R-:W-:Y:S02]  /*6570*/  ISETP.NE.U32.AND P0, PT, RZ, UR56, PT ;  /* 0x00000038ff007c0c */ /* 0x000fe4000bf05070 */
[C---:B------:R-:W-:Y:S02]  /*6580*/  ISETP.NE.U32.AND P4, PT, R160.reuse, RZ, PT ;  /* 0x000000ffa000720c */ /* 0x040fe40003f85070 */
[----:B------:R-:W-:Y:S02]  /*6590*/  ISETP.NE.U32.AND P1, PT, R160, RZ, PT ;  /* 0x000000ffa000720c */ /* 0x000fe40003f25070 */
[----:B------:R-:W-:Y:S02]  /*65a0*/  ISETP.NE.AND.EX P0, PT, RZ, UR57, PT, P0 ;  /* 0x00000039ff007c0c */ /* 0x000fe4000bf05300 */
[C---:B------:R-:W-:Y:S02]  /*65b0*/  ISETP.NE.AND.EX P4, PT, R161.reuse, RZ, PT, P4 ;  /* 0x000000ffa100720c */ /* 0x040fe40003f85340 */
[----:B------:R-:W-:Y:S02]  /*65c0*/  ISETP.NE.AND.EX P1, PT, R161, RZ, P0, P1 ;  /* 0x000000ffa100720c */ /* 0x000fe40000725310 */
[----:B------:R-:W-:Y:S02]  /*65d0*/  ISETP.NE.U32.AND P5, PT, R156, RZ, PT ;  /* 0x000000ff9c00720c */ /* 0x000fe40003fa5070 */
[----:B------:R-:W-:Y:S02]  /*65e0*/  ISETP.NE.U32.AND P2, PT, RZ, UR56, PT ;  /* 0x00000038ff007c0c */ /* 0x000fe4000bf45070 */
[----:B------:R-:W-:Y:S02]  /*65f0*/  PLOP3.LUT P0, PT, PT, PT, PT, 0x8, 0x80 ;  /* 0x000000000080781c */ /* 0x000fe40003f0e170 */
[----:B------:R-:W-:Y:S02]  /*6600*/  ISETP.NE.AND.EX P5, PT, R157, RZ, PT, P5 ;  /* 0x000000ff9d00720c */ /* 0x000fe40003fa5350 */
[----:B------:R-:W-:Y:S03]  /*6610*/  ISETP.NE.AND.EX P2, PT, RZ, UR57, PT, P2 ;  /* 0x00000039ff007c0c */ /* 0x000fe6000bf45320 */
[----:B------:R-:W-:Y:S01]  /*6620*/  @!P1 PLOP3.LUT P0, PT, P4, PT, PT, 0x80, 0x8 ;  /* 0x000000000008981c */ /* 0x000fe2000270f070 */
[----:B------:R-:W-:Y:S01]  /*6630*/  @!UPT UIADD3 URZ, UPT, UPT, URZ, URZ, URZ ;  /* 0x000000fffffff290 */ /* 0x000fe2000fffe0ff */
[----:B------:R-:W-:Y:S11]  /*6640*/  @!P4 BRA `(.L_x_112) ;  /* 0x000000000030c947 */ /* 0x000ff60003800000 */
[----:B------:R-:W-:Y:S01]  /*6650*/  ISETP.NE.U32.AND P3, PT, R158, RZ, PT ;  /* 0x000000ff9e00720c */ /* 0x000fe20003f65070 */
[----:B------:R-:W2:Y:S01]  /*6660*/  LDCU.64 UR4, c[0x0][0x358] ;  /* 0x00006b00ff0477ac */ /* 0x000ea20008000a00 */
[----:B------:R-:W-:Y:S02]  /*6670*/  IMAD.MOV.U32 R162, RZ, RZ, 0x1 ;  /* 0x00000001ffa27424 */ /* 0x000fe400078e00ff */
[----:B------:R-:W-:Y:S11]  /*6680*/  ISETP.NE.AND.EX P3, PT, R159, RZ, PT, P3 ;  /* 0x000000ff9f00720c */ /* 0x000ff60003f65330 */
[----:B------:R-:W-:Y:S02]  /*6690*/  @!UPT UIADD3 URZ, UPT, UPT, URZ, URZ, URZ ;  /* 0x000000fffffff290 */ /* 0x000fe4000fffe0ff */
[----:B------:R-:W3:Y:S01]  /*66a0*/  @P3 LDC.64 R2, c[0x0][0x888] ;  /* 0x00022200ff023b82 */ /* 0x000ee20000000a00 */
[----:B-1----:R-:W-:Y:S04]  /*66b0*/  @P3 IMAD R0, R160, UR36, RZ ;  /* 0x00000024a0003c24 */ /* 0x002fe8000f8e02ff */
[----:B---3--:R-:W-:Y:S04]  /*66c0*/  @P3 IMAD.WIDE R2, R0, 0x4, R2 ;  /* 0x0000000400023825 */ /* 0x008fe800078e0202 */
[----:B------:R-:W-:Y:S01]  /*66d0*/  HFMA2 R0, -RZ, RZ, 0, 5.9604644775390625e-08 ;  /* 0x00000001ff007431 */ /* 0x000fe200000001ff */
[----:B--2--5:R2:W5:Y:S04]  /*66e0*/  @P3 LDG.E R73, desc[UR4][R2.64] ;  /* 0x0000000402493981 */ /* 0x024568000c1e1900 */
[----:B------:R-:W-:Y:S01]  /*66f0*/  @!P3 PRMT R162, R0, 0x7610, R162 ;  /* 0x0000761000a2b816 */ /* 0x000fe200000000a2 */
[----:B--2---:R-:W3:Y:S06]  /*6700*/  @!P3 LDC R73, c[0x0][0x880] ;  /* 0x00022000ff49bb82 */ /* 0x004eec0000000800 */
.L_x_112:
[----:B------:R-:W-:Y:S05]  /*6710*/  @!P5 BRA `(.L_x_113) ;  /* 0x000000000024d947 */ /* 0x000fea0003800000 */
[----:B------:R-:W-:Y:S01]  /*6720*/  ISETP.NE.U32.AND P3, PT, R138, RZ, PT ;  /* 0x000000ff8a00720c */ /* 0x000fe20003f65070 */
[----:B------:R-:W2:Y:S03]  /*6730*/  LDCU.64 UR4, c[0x0][0x358] ;  /* 0x00006b00ff0477ac */ /* 0x000ea60008000a00 */
[----:B------:R-:W-:Y:S11]  /*6740*/  ISETP.NE.AND.EX P3, PT, R139, RZ, PT, P3 ;  /* 0x000000ff8b00720c */ /* 0x000ff60003f65330 */
[----:B------:R-:W-:Y:S02]  /*6750*/  @!UPT UIADD3 URZ, UPT, UPT, URZ, URZ, URZ ;  /* 0x000000fffffff290 */ /* 0x000fe4000fffe0ff */
[----:B------:R-:W4:Y:S01]  /*6760*/  @P3 LDC.64 R2, c[0x0][0x8a8] ;  /* 0x00022a00ff023b82 */ /* 0x000f220000000a00 */
[----:B-1----:R-:W-:Y:S04]  /*6770*/  @P3 IMAD R0, R156, UR36, RZ ;  /* 0x000000249c003c24 */ /* 0x002fe8000f8e02ff */
[----:B----4-:R-:W-:Y:S05]  /*6780*/  @P3 IMAD.WIDE R2, R0, 0x4, R2 ;  /* 0x0000000400023825 */ /* 0x010fea00078e0202 */
[----:B--2--5:R2:W5:Y:S02]  /*6790*/  @P3 LDG.E R70, desc[UR4][R2.64] ;  /* 0x0000000402463981 */ /* 0x024564000c1e1900 */
[----:B--2---:R-:W4:Y:S02]  /*67a0*/  @!P3 LDC R70, c[0x0][0x8a0] ;  /* 0x00022800ff46bb82 */ /* 0x004f240000000800 */
.L_x_113:
[----:B---3-5:R-:W-:Y:S01]  /*67b0*/  FSETP.NEU.AND P3, PT, R73, RZ, PT ;  /* 0x000000ff4900720b */ /* 0x028fe20003f6d000 */
[----:B------:R-:W-:Y:S01]  /*67c0*/  BSSY B1, `(.L_x_114) ;  /* 0x0000046000017945 */ /* 0x000fe20003800000 */
[----:B------:R-:W-:Y:S01]  /*67d0*/  SEL R5, RZ, 0xffffffff, P2 ;  /* 0xffffffffff057807 */ /* 0x000fe20001000000 */
[----:B------:R-:W-:Y:S01]  /*67e0*/  IMAD.MOV.U32 R182, RZ, RZ, 0x1 ;  /* 0x00000001ffb67424 */ /* 0x000fe200078e00ff */
[----:B-1----:R-:W-:Y:S01]  /*67f0*/  @!P1 SEL R0, RZ, 0xffffffff, P3 ;  /* 0xffffffffff009807 */ /* 0x002fe20001800000 */
[----:B------:R-:W-:Y:S01]  /*6800*/  IMAD R71, R68, 0x100, R69 ;  /* 0x0000010044477824 */ /* 0x000fe200078e0245 */
[----:B------:R-:W-:Y:S02]  /*6810*/  LOP3.LUT P2, RZ, R162, 0xff, RZ, 0xc0, !PT ;  /* 0x000000ffa2ff7812 */ /* 0x000fe4000784c0ff */
[----:B------:R-:W-:Y:S02]  /*6820*/  CS2R R154, SRZ ;  /* 0x00000000009a7805 */ /* 0x000fe4000001ff00 */
[----:B------:R-:W-:Y:S02]  /*6830*/  LEA R3, R170, UR44, 0x3 ;  /* 0x0000002caa037c11 */ /* 0x000fe4000f8e18ff */
[----:B------:R-:W-:Y:S02]  /*6840*/  CS2R R152, SRZ ;  /* 0x0000000000987805 */ /* 0x000fe4000001ff00 */
[C---:B------:R-:W-:Y:S02]  /*6850*/  @P0 SEL R0, R5.reuse, R0, !P2 ;  /* 0x0000000005000207 */ /* 0x040fe40005000000 */
[----:B------:R-:W-:Y:S02]  /*6860*/  CS2R R150, SRZ ;  /* 0x0000000000967805 */ /* 0x000fe4000001ff00 */
[----:B------:R-:W-:Y:S02]  /*6870*/  LEA R165, R68, UR44, 0x3 ;  /* 0x0000002c44a57c11 */ /* 0x000fe4000f8e18ff */
[----:B------:R-:W-:Y:S02]  /*6880*/  CS2R R148, SRZ ;  /* 0x0000000000947805 */ /* 0x000fe4000001ff00 */
[----:B------:R-:W-:Y:S02]  /*6890*/  @!P1 LOP3.LUT R0, R0, 0x1, RZ, 0xc0, !PT ;  /* 0x0000000100009812 */ /* 0x000fe400078ec0ff */
[----:B------:R-:W-:Y:S02]  /*68a0*/  CS2R R146, SRZ ;  /* 0x0000000000927805 */ /* 0x000fe4000001ff00 */
[----:B------:R-:W-:Y:S02]  /*68b0*/  SHF.L.U32 R2, R172, 0x1f, RZ ;  /* 0x0000001fac027819 */ /* 0x000fe400000006ff */
[----:B------:R-:W-:Y:S02]  /*68c0*/  CS2R R144, SRZ ;  /* 0x0000000000907805 */ /* 0x000fe4000001ff00 */
[----:B------:R-:W-:Y:S02]  /*68d0*/  ISETP.NE.U32.OR P6, PT, R0, 0x1, P1 ;  /* 0x000000010000780c */ /* 0x000fe40000fc5470 */
[----:B------:R-:W-:Y:S02]  /*68e0*/  CS2R R142, SRZ ;  /* 0x00000000008e7805 */ /* 0x000fe4000001ff00 */
[----:B------:R-:W-:Y:S02]  /*68f0*/  SEL R0, RZ, 0xffffffff, P3 ;  /* 0xffffffffff007807 */ /* 0x000fe40001800000 */
[----:B------:R-:W-:Y:S02]  /*6900*/  CS2R R140, SRZ ;  /* 0x00000000008c7805 */ /* 0x000fe4000001ff00 */
[----:B------:R-:W-:Y:S02]  /*6910*/  P2R R189, PR, RZ, 0x40 ;  /* 0x00000040ffbd7803 */ /* 0x000fe40000000000 */
[----:B------:R-:W-:Y:S04]  /*6920*/  @P4 SEL R0, R5, R0, !P2 ;  /* 0x0000000005004207 */ /* 0x000fe80005000000 */
[----:B------:R-:W-:Y:S02]  /*6930*/  LOP3.LUT R0, R0, 0x1, RZ, 0xc0, !PT ;  /* 0x0000000100007812 */ /* 0x000fe400078ec0ff */
[----:B------:R-:W-:Y:S02]  /*6940*/  @P6 SHF.L.U32 R4, R169, 0x1f, RZ ;  /* 0x0000001fa9046819 */ /* 0x000fe400000006ff */
[----:B------:R-:W-:Y:S02]  /*6950*/  ISETP.NE.U32.AND P5, PT, R0, 0x1, PT ;  /* 0x000000010000780c */ /* 0x000fe40003fa5070 */
[----:B------:R-:W1:Y:S02]  /*6960*/  @P6 SYNCS.PHASECHK.TRANS64.TRYWAIT P1, [R3+URZ+0xb0], R4 ;  /* 0x0000b004030065a7 */ /* 0x000e6400080211ff */
[----:B------:R-:W-:Y:S01]  /*6970*/  P2R R183, PR, RZ, 0x20 ;  /* 0x00000020ffb77803 */ /* 0x000fe20000000000 */
[----:B------:R2:W3:Y:S01]  /*6980*/  SYNCS.PHASECHK.TRANS64.TRYWAIT P0, [R165+URZ+0x120], R2 ;  /* 0x00012002a50075a7 */ /* 0x0004e200080011ff */
[----:B-1----:R-:W-:Y:S01]  /*6990*/  @P6 SEL R182, RZ, 0x1, !P1 ;  /* 0x00000001ffb66807 */ /* 0x002fe20004800000 */
[----:B--2---:R-:W-:Y:S06]  /*69a0*/  @!P6 BRA `(.L_x_115) ;  /* 0x00000000009ce947 */ /* 0x004fec0003800000 */
[----:B------:R-:W-:Y:S01]  /*69b0*/  @P5 IMAD R7, R170, 0x2000, R175 ;  /* 0x00002000aa075824 */ /* 0x000fe200078e02af */
[----:B------:R-:W-:Y:S01]  /*69c0*/  ISETP.NE.AND P1, PT, R182, RZ, PT ;  /* 0x000000ffb600720c */ /* 0x000fe20003f25270 */
[----:B------:R-:W-:Y:S01]  /*69d0*/  BSSY B0, `(.L_x_116) ;  /* 0x0000010000007945 */ /* 0x000fe20003800000 */
[----:B------:R-:W-:Y:S01]  /*69e0*/  CS2R R142, SRZ ;  /* 0x00000000008e7805 */ /* 0x000fe2000001ff00 */
[--C-:B------:R-:W-:Y:S01]  /*69f0*/  @P5 IMAD R6, R176, -0x10, R7.reuse ;  /* 0xfffffff0b0065824 */ /* 0x100fe200078e0207 */
[----:B------:R-:W-:Y:S01]  /*6a00*/  CS2R R140, SRZ ;  /* 0x00000000008c7805 */ /* 0x000fe2000001ff00 */
[----:B------:R-:W-:Y:S01]  /*6a10*/  @P5 IMAD R5, R174, -0x10, R7 ;  /* 0xfffffff0ae055824 */ /* 0x000fe200078e0207 */
[----:B------:R-:W-:Y:S01]  /*6a20*/  CS2R R150, SRZ ;  /* 0x0000000000967805 */ /* 0x000fe2000001ff00 */
[----:B------:R-:W-:Y:S01]  /*6a30*/  @P5 IMAD R4, R173, 0x10, R6 ;  /* 0x00000010ad045824 */ /* 0x000fe200078e0206 */
[----:B------:R-:W-:Y:S02]  /*6a40*/  CS2R R148, SRZ ;  /* 0x0000000000947805 */ /* 0x000fe4000001ff00 */
[----:B------:R-:W-:Y:S02]  /*6a50*/  CS2R R146, SRZ ;  /* 0x0000000000927805 */ /* 0x000fe4000001ff00 */
[----:B------:R-:W-:Y:S02]  /*6a60*/  CS2R R144, SRZ ;  /* 0x0000000000907805 */ /* 0x000fe4000001ff00 */
[----:B------:R-:W-:Y:S02]  /*6a70*/  CS2R R154, SRZ ;  /* 0x00000000009a7805 */ /* 0x000fe4000001ff00 */
[----:B------:R-:W-:Y:S01]  /*6a80*/  CS2R R152, SRZ ;  /* 0x0000000000987805 */ /* 0x000fe2000001ff00 */
[----:B------:R-:W-:Y:S06]  /*6a90*/  @P1 BRA `(.L_x_117) ;  /* 0x00000000000c1947 */ /* 0x000fec0003800000 */
[----:B------:R-:W-:Y:S04]  /*6aa0*/  SHF.L.U32 R0, R169, 0x1f, RZ ;  /* 0x0000001fa9007819 */ /* 0x000fe800000006ff */
[----:B------:R-:W1:Y:S02]  /*6ab0*/  SYNCS.PHASECHK.TRANS64.TRYWAIT P1, [R3+URZ+0xb0], R0 ;  /* 0x0000b000030075a7 */ /* 0x000e6400080211ff */
[----:B-1----:R-:W-:Y:S05]  /*6ac0*/  @!P1 BRA `(.L_x_118) ;  /* 0x0000006400309947 */ /* 0x002fea0003800000 */
.L_x_117:
[----:B------:R-:W-:Y:S05]  /*6ad0*/  BSYNC B0 ;  /* 0x0000000000007941 */ /* 0x000fea0003800000 */
.L_x_116:
[----:B------:R-:W-:Y:S01]  /*6ae0*/  ISETP.NE.AND P1, PT, R183, RZ, PT ;  /* 0x000000ffb700720c */ /* 0x000fe20003f25270 */
[----:B-1----:R-:W-:Y:S02]  /*6af0*/  VIADD R3, R3, 0xd0 ;  /* 0x000000d003037836 */ /* 0x002fe40000000000 */
[----:B------:R-:W-:Y:S02]  /*6b00*/  IMAD.U32 R0, RZ, RZ, UR45 ;  /* 0x0000002dff007e24 */ /* 0x000fe4000f8e00ff */
[----:B------:R-:W-:Y:S03]  /*6b10*/  VIADD R170, R170, 0x1 ;  /* 0x00000001aaaa7836 */ /* 0x000fe60000000000 */
[----:B------:R-:W-:Y:S05]  /*6b20*/  PRMT R0, R0, 0x654, R3 ;  /* 0x0000065400007816 */ /* 0x000fea0000000003 */
[----:B------:R1:W2:Y:S04]  /*6b30*/  @P1 LDS.128 R140, [R7] ;  /* 0x00000000078c1984 */ /* 0x0002a80000000c00 */
[----:B------:R1:W1:Y:S04]  /*6b40*/  @P1 LDS.128 R148, [R5+0x20] ;  /* 0x0000200005941984 */ /* 0x0002680000000c00 */
[----:B------:R1:W1:Y:S04]  /*6b50*/  @P1 LDS.128 R144, [R6+0x10] ;  /* 0x0000100006901984 */ /* 0x0002680000000c00 */
[----:B------:R1:W1:Y:S01]  /*6b60*/  @P1 LDS.128 R152, [R4+0x10] ;  /* 0x0000100004981984 */ /* 0x0002620000000c00 */
[C---:B------:R-:W-:Y:S01]  /*6b70*/  ISETP.NE.AND P1, PT, R170.reuse, 0x4, PT ;  /* 0x00000004aa00780c */ /* 0x040fe20003f25270 */
[----:B------:R-:W-:Y:S01]  /*6b80*/  @!PT LDS RZ, [RZ] ;  /* 0x00000000fffff984 */ /* 0x000fe20000000800 */
[----:B------:R-:W-:Y:S01]  /*6b90*/  @!PT LDS RZ, [RZ] ;  /* 0x00000000fffff984 */ /* 0x000fe20000000800 */
[----:B------:R-:W-:Y:S01]  /*6ba0*/  @!PT LDS RZ, [RZ] ;  /* 0x00000000fffff984 */ /* 0x000fe20000000800 */
[----:B------:R-:W-:Y:S01]  /*6bb0*/  @!PT LDS RZ, [RZ] ;  /* 0x00000000fffff984 */ /* 0x000fe20000000800 */
[----:B------:R5:W-:Y:S06]  /*6bc0*/  MEMBAR.ALL.CTA ;  /* 0x0000000000007992 */ /* 0x000bec0000008000 */
[----:B-----5:R-:W5:Y:S01]  /*6bd0*/  FENCE.VIEW.ASYNC.S ;  /* 0x00000000000073c6 */ /* 0x020f620000000000 */
[----:B------:R-:W-:Y:S01]  /*6be0*/  SEL R170, R170, RZ, P1 ;  /* 0x000000ffaaaa7207 */ /* 0x000fe20000800000 */
[----:B-----5:R5:W-:Y:S02]  /*6bf0*/  SYNCS.ARRIVE.TRANS64.RED.A1T0 RZ, [R0+URZ], RZ ;  /* 0x000000ff00ff79a7 */ /* 0x020be400081004ff */
[----:B-----5:R-:W-:Y:S04]  /*6c00*/  SEL R0, RZ, 0x1, P1 ;  /* 0x00000001ff007807 */ /* 0x020fe80000800000 */
[----:B--2---:R-:W-:Y:S02]  /*6c10*/  LOP3.LUT R169, R169, R0, RZ, 0x3c, !PT ;  /* 0x00000000a9a97212 */ /* 0x004fe400078e3cff */
.L_x_115:
[----:B------:R-:W-:Y:S05]  /*6c20*/  BSYNC B1 ;  /* 0x0000000000017941 */ /* 0x000fea0003800000 */
.L_x_114:
[----:B------:R-:W-:Y:S04]  /*6c30*/  SHF.R.U32.HI R0, RZ, 0x15, R71 ;  /* 0x00000015ff007819 */ /* 0x000fe80000011647 */
[----:B------:R-:W-:Y:S01]  /*6c40*/  LOP3.LUT P1, RZ, R0, 0x3, R163, 0x48, !PT ;  /* 0x0000000300ff7812 */ /* 0x000fe200078248a3 */
[----:B------:R-:W-:Y:S01]  /*6c50*/  @!UPT UIADD3 URZ, UPT, UPT, URZ, URZ, URZ ;  /* 0x000000fffffff290 */ /* 0x000fe2000fffe0ff */
[----:B---3--:R-:W-:Y:S11]  /*6c60*/  @P0 BRA `(.L_x_119) ;  /* 0x0000000000080947 */ /* 0x008ff60003800000 */
[----:B------:R-:W2:Y:S02]  /*6c70*/  SYNCS.PHASECHK.TRANS64.TRYWAIT P0, [R165+URZ+0x120], R2 ;  /* 0x00012002a50075a7 */ /* 0x000ea400080011ff */
[----:B--2---:R-:W-:Y:S05]  /*6c80*/  @!P0 BRA `(.L_x_120) ;  /* 0x0000006000d48947 */ /* 0x004fea0003800000 */
.L_x_119:
[----:B------:R-:W-:Y:S04]  /*6c90*/  BSSY.RECONVERGENT B6, `(.L_x_121) ;  /* 0x0000012000067945 */ /* 0x000fe80003800200 */
[----:B------:R-:W-:Y:S05]  /*6ca0*/  @!P1 BRA `(.L_x_122) ;  /* 0x0000000000409947 */ /* 0x000fea0003800000 */
[----:B------:R-:W1:Y:S01]  /*6cb0*/  LDCU.64 UR8, c[0x4][0x78] ;  /* 0x01000f00ff0877ac */ /* 0x000e620008000a00 */
[----:B------:R-:W-:Y:S01]  /*6cc0*/  MOV R3, 0x0 ;  /* 0x0000000000037802 */ /* 0x000fe20000000f00 */
[----:B------:R-:W-:Y:S02]  /*6cd0*/  HFMA2 R12, -RZ, RZ, 0, 5.9604644775390625e-08 ;  /* 0x00000001ff0c7431 */ /* 0x000fe400000001ff */
[----:B------:R-:W-:Y:S02]  /*6ce0*/  IMAD.MOV.U32 R8, RZ, RZ, 0x192 ;  /* 0x00000192ff087424 */ /* 0x000fe400078e00ff */
[----:B------:R-:W-:Y:S01]  /*6cf0*/  IMAD.MOV.U32 R13, RZ, RZ, RZ ;  /* 0x000000ffff0d7224 */ /* 0x000fe200078e00ff */
[----:B------:R-:W3:Y:S01]  /*6d00*/  LDCU.64 UR6, c[0x4][0x80] ;  /* 0x01001000ff0677ac */ /* 0x000ee20008000a00 */
[----:B--2---:R-:W2:Y:S01]  /*6d10*/  LDC.64 R2, c[0x4][R3] ;  /* 0x0100000003027b82 */ /* 0x004ea20000000a00 */
[----:B------:R-:W5:Y:S01]  /*6d20*/  LDCU.64 UR4, c[0x4][0x18] ;  /* 0x01000300ff0477ac */ /* 0x000f620008000a00 */
[----:B-1----:R-:W-:Y:S01]  /*6d30*/  MOV R5, UR9 ;  /* 0x0000000900057c02 */ /* 0x002fe20008000f00 */
[----:B------:R-:W-:Y:S01]  /*6d40*/  IMAD.U32 R4, RZ, RZ, UR8 ;  /* 0x00000008ff047e24 */ /* 0x000fe2000f8e00ff */
[----:B---3--:R-:W-:Y:S01]  /*6d50*/  MOV R7, UR7 ;  /* 0x0000000700077c02 */ /* 0x008fe20008000f00 */
[----:B------:R-:W-:Y:S01]  /*6d60*/  IMAD.U32 R6, RZ, RZ, UR6 ;  /* 0x00000006ff067e24 */ /* 0x000fe2000f8e00ff */
[----:B-----5:R-:W-:Y:S01]  /*6d70*/  MOV R11, UR5 ;  /* 0x00000005000b7c02 */ /* 0x020fe20008000f00 */
[----:B------:R-:W-:Y:S02]  /*6d80*/  IMAD.U32 R10, RZ, RZ, UR4 ;  /* 0x00000004ff0a7e24 */ /* 0x000fe4000f8e00ff */
[----:B------:R-:W-:Y:S07]  /*6d90*/  LEPC R20, `(.L_x_122) ;  /* 0x000000001014794e */ /* 0x000fee0000000000 */
[----:B--2-4-:R-:W-:Y:S05]  /*6da0*/  CALL.ABS.NOINC R2 ;  /* 0x0000000002007343 */ /* 0x014fea0003c00000 */
.L_x_122:
[----:B------:R-:W-:Y:S05]  /*6db0*/  BSYNC.RECONVERGENT B6 ;  /* 0x0000000000067941 */ /* 0x000fea0003800200 */
.L_x_121:
[-C--:B------:R-:W-:Y:S01]  /*6dc0*/  F2FP.F16.E4M3.UNPACK_B R74, R140.reuse ;  /* 0x0000008cff4a723e */ /* 0x080fe200020006ff */
[----:B------:R-:W-:Y:S05]  /*6dd0*/  WARPSYNC.ALL ;  /* 0x0000000000007948 */ /* 0x000fea0003800000 */
[----:B------:R-:W-:Y:S01]  /*6de0*/  R2UR UR4, R71 ;  /* 0x00000000470472ca */ /* 0x000fe200000e0000 */
[--C-:B------:R-:W-:Y:S01]  /*6df0*/  HADD2.F32 R72, -RZ, R74.reuse.H0_H0 ;  /* 0x2000004aff487230 */ /* 0x100fe20000004100 */
[----:B------:R-:W-:Y:S01]  /*6e00*/  F2FP.F16.E4M3.UNPACK_B R76, R140.H1 ;  /* 0x0000008cff4c723e */ /* 0x000fe200030006ff */
[----:B------:R-:W-:Y:S01]  /*6e10*/  HADD2.F32 R75, -RZ, R74.H1_H1 ;  /* 0x3000004aff4b7230 */ /* 0x000fe20000004100 */
[-C--:B------:R-:W-:Y:S01]  /*6e20*/  F2FP.F16.E4M3.UNPACK_B R78, R141.reuse ;  /* 0x0000008dff4e723e */ /* 0x080fe200020006ff */
[----:B------:R-:W-:Y:S01]  /*6e30*/  BSSY.RECONVERGENT B0, `(.L_x_123) ;  /* 0x000011d000007945 */ /* 0x000fe20003800200 */
[----:B------:R-:W-:Y:S01]  /*6e40*/  F2FP.F16.E4M3.UNPACK_B R80, R141.H1 ;  /* 0x0000008dff50723e */ /* 0x000fe200030006ff */
[----:B------:R-:W-:Y:S01]  /*6e50*/  HADD2.F32 R74, -RZ, R76.H0_H0 ;  /* 0x2000004cff4a7230 */ /* 0x000fe20000004100 */
[-C--:B------:R-:W-:Y:S01]  /*6e60*/  F2FP.F16.E4M3.UNPACK_B R82, R142.reuse ;  /* 0x0000008eff52723e */ /* 0x080fe200020006ff */
[--C-:B------:R-:W-:Y:S01]  /*6e70*/  HADD2.F32 R77, -RZ, R78.reuse.H0_H0 ;  /* 0x2000004eff4d7230 */ /* 0x100fe20000004100 */
[----:B------:R-:W-:Y:S01]  /*6e80*/  F2FP.F16.E4M3.UNPACK_B R84, R142.H1 ;  /* 0x0000008eff54723e */ /* 0x000fe200030006ff */
[----:B------:R-:W-:Y:S01]  /*6e90*/  HADD2.F32 R78, -RZ, R78.H1_H1 ;  /* 0x3000004eff4e7230 */ /* 0x000fe20000004100 */
[-C--:B------:R-:W-:Y:S01]  /*6ea0*/  F2FP.F16.E4M3.UNPACK_B R86, R143.reuse ;  /* 0x0000008fff56723e */ /* 0x080fe200020006ff */
[----:B-1----:R-:W4:Y:S01]  /*6eb0*/  LDTM.x64 R4, tmem[UR4] ;  /* 0x00000004000479ee */ /* 0x002f220008340000 */
[----:B------:R-:W-:Y:S01]  /*6ec0*/  F2FP.F16.E4M3.UNPACK_B R88, R143.H1 ;  /* 0x0000008fff58723e */ /* 0x000fe200030006ff */
[----:B------:R-:W-:Y:S01]  /*6ed0*/  HADD2.F32 R76, -RZ, R76.H1_H1 ;  /* 0x3000004cff4c7230 */ /* 0x000fe20000004100 */
[-C--:B------:R-:W-:Y:S01]  /*6ee0*/  F2FP.F16.E4M3.UNPACK_B R90, R144.reuse ;  /* 0x00000090ff5a723e */ /* 0x080fe200020006ff */
[----:B------:R-:W-:Y:S01]  /*6ef0*/  HADD2.F32 R79, -RZ, R80.H0_H0 ;  /* 0x20000050ff4f7230 */ /* 0x000fe20000004100 */
[----:B------:R-:W-:Y:S01]  /*6f00*/  F2FP.F16.E4M3.UNPACK_B R92, R144.H1 ;  /* 0x00000090ff5c723e */ /* 0x000fe200030006ff */
[--C-:B------:R-:W-:Y:S01]  /*6f10*/  HADD2.F32 R81, -RZ, R82.reuse.H0_H0 ;  /* 0x20000052ff517230 */ /* 0x100fe20000004100 */
[----:B------:R-:W-:Y:S01]  /*6f20*/  SHF.L.U32 R188, R168, 0x4, RZ ;  /* 0x00000004a8bc7819 */ /* 0x000fe200000006ff */
[----:B------:R-:W-:Y:S01]  /*6f30*/  HADD2.F32 R82, -RZ, R82.H1_H1 ;  /* 0x30000052ff527230 */ /* 0x000fe20000004100 */
[----:B------:R-:W-:Y:S01]  /*6f40*/  SHF.L.U32 R192, R167, 0x4, RZ ;  /* 0x00000004a7c07819 */ /* 0x000fe200000006ff */
[--C-:B------:R-:W-:Y:S01]  /*6f50*/  HADD2.F32 R85, -RZ, R86.reuse.H0_H0 ;  /* 0x20000056ff557230 */ /* 0x100fe20000004100 */
[----:B------:R-:W-:Y:S01]  /*6f60*/  SHF.L.U32 R190, R173, 0x4, RZ ;  /* 0x00000004adbe7819 */ /* 0x000fe200000006ff */
[----:B------:R-:W-:Y:S01]  /*6f70*/  HADD2.F32 R86, -RZ, R86.H1_H1 ;  /* 0x30000056ff567230 */ /* 0x000fe20000004100 */
[----:B------:R-:W-:Y:S01]  /*6f80*/  IADD3 R181, PT, PT, R175, R192, RZ ;  /* 0x000000c0afb57210 */ /* 0x000fe20007ffe0ff */
[--C-:B------:R-:W-:Y:S01]  /*6f90*/  HADD2.F32 R89, -RZ, R90.reuse.H0_H0 ;  /* 0x2000005aff597230 */ /* 0x100fe20000004100 */
[----:B------:R-:W-:Y:S01]  /*6fa0*/  F2FP.F16.E4M3.UNPACK_B R94, R145 ;  /* 0x00000091ff5e723e */ /* 0x000fe200020006ff */
[----:B------:R-:W-:Y:S01]  /*6fb0*/  HADD2.F32 R90, -RZ, R90.H1_H1 ;  /* 0x3000005aff5a7230 */ /* 0x000fe20000004100 */
[----:B------:R-:W-:Y:S01]  /*6fc0*/  F2FP.F16.E4M3.UNPACK_B R98, R146 ;  /* 0x00000092ff62723e */ /* 0x000fe200020006ff */
[----:B------:R-:W-:Y:S01]  /*6fd0*/  HADD2.F32 R80, -RZ, R80.H1_H1 ;  /* 0x30000050ff507230 */ /* 0x000fe20000004100 */
[----:B------:R-:W-:Y:S01]  /*6fe0*/  F2FP.F16.E4M3.UNPACK_B R102, R147 ;  /* 0x00000093ff66723e */ /* 0x000fe200020006ff */
[--C-:B------:R-:W-:Y:S01]  /*6ff0*/  HADD2.F32 R93, -RZ, R94.reuse.H0_H0 ;  /* 0x2000005eff5d7230 */ /* 0x100fe20000004100 */
[----:B------:R-:W-:Y:S01]  /*7000*/  F2FP.F16.E4M3.UNPACK_B R106, R148 ;  /* 0x00000094ff6a723e */ /* 0x000fe200020006ff */
[----:B------:R-:W-:Y:S01]  /*7010*/  HADD2.F32 R94, -RZ, R94.H1_H1 ;  /* 0x3000005eff5e7230 */ /* 0x000fe20000004100 */
[----:B------:R-:W-:Y:S01]  /*7020*/  F2FP.F16.E4M3.UNPACK_B R110, R149 ;  /* 0x00000095ff6e723e */ /* 0x000fe200020006ff */
[C---:B----4-:R-:W-:Y:S01]  /*7030*/  FMUL R0, R70.reuse, R4 ;  /* 0x0000000446007220 */ /* 0x050fe20000400000 */
[C---:B--2---:R-:W-:Y:S01]  /*7040*/  FMUL R2, R70.reuse, R5 ;  /* 0x0000000546027220 */ /* 0x044fe20000400000 */
[C---:B------:R-:W-:Y:S01]  /*7050*/  FMUL R4, R70.reuse, R8 ;  /* 0x0000000846047220 */ /* 0x040fe20000400000 */
[C---:B------:R-:W-:Y:S01]  /*7060*/  FMUL R5, R70.reuse, R9 ;  /* 0x0000000946057220 */ /* 0x040fe20000400000 */
[C---:B------:R-:W-:Y:S01]  /*7070*/  FFMA R0, R73.reuse, R72, R0 ;  /* 0x0000004849007223 */ /* 0x040fe20000000000 */
[C---:B------:R-:W-:Y:S01]  /*7080*/  FFMA R2, R73.reuse, R75, R2 ;  /* 0x0000004b49027223 */ /* 0x040fe20000000002 */
[C---:B------:R-:W-:Y:S01]  /*7090*/  FMUL R8, R70.reuse, R12 ;  /* 0x0000000c46087220 */ /* 0x040fe20000400000 */
[C---:B------:R-:W-:Y:S01]  /*70a0*/  FMUL R9, R70.reuse, R13 ;  /* 0x0000000d46097220 */ /* 0x040fe20000400000 */
[C---:B------:R-:W-:Y:S01]  /*70b0*/  FMUL R12, R70.reuse, R16 ;  /* 0x00000010460c7220 */ /* 0x040fe20000400000 */
[C---:B------:R-:W-:Y:S01]  /*70c0*/  FMUL R13, R70.reuse, R17 ;  /* 0x00000011460d7220 */ /* 0x040fe20000400000 */
[C---:B------:R-:W-:Y:S01]  /*70d0*/  FMUL R16, R70.reuse, R20 ;  /* 0x0000001446107220 */ /* 0x040fe20000400000 */
[C---:B------:R-:W-:Y:S01]  /*70e0*/  FMUL R17, R70.reuse, R21 ;  /* 0x0000001546117220 */ /* 0x040fe20000400000 */
[C---:B------:R-:W-:Y:S01]  /*70f0*/  FMUL R20, R70.reuse, R24 ;  /* 0x0000001846147220 */ /* 0x040fe20000400000 */
[C---:B------:R-:W-:Y:S01]  /*7100*/  FMUL R21, R70.reuse, R25 ;  /* 0x0000001946157220 */ /* 0x040fe20000400000 */
[--C-:B------:R-:W-:Y:S02]  /*7110*/  HADD2.F32 R97, -RZ, R98.reuse.H0_H0 ;  /* 0x20000062ff617230 */ /* 0x100fe40000004100 */
[C---:B------:R-:W-:Y:S01]  /*7120*/  FMUL R24, R70.reuse, R28 ;  /* 0x0000001c46187220 */ /* 0x040fe20000400000 */
[----:B------:R-:W-:Y:S02]  /*7130*/  HADD2.F32 R98, -RZ, R98.H1_H1 ;  /* 0x30000062ff627230 */ /* 0x000fe40000004100 */
[C---:B------:R-:W-:Y:S01]  /*7140*/  FMUL R25, R70.reuse, R29 ;  /* 0x0000001d46197220 */ /* 0x040fe20000400000 */
[--C-:B------:R-:W-:Y:S02]  /*7150*/  HADD2.F32 R101, -RZ, R102.reuse.H0_H0 ;  /* 0x20000066ff657230 */ /* 0x100fe40000004100 */
[C---:B------:R-:W-:Y:S01]  /*7160*/  FMUL R28, R70.reuse, R32 ;  /* 0x00000020461c7220 */ /* 0x040fe20000400000 */
[----:B------:R-:W-:Y:S02]  /*7170*/  HADD2.F32 R102, -RZ, R102.H1_H1 ;  /* 0x30000066ff667230 */ /* 0x000fe40000004100 */
[C---:B------:R-:W-:Y:S01]  /*7180*/  FMUL R29, R70.reuse, R33 ;  /* 0x00000021461d7220 */ /* 0x040fe20000400000 */
[--C-:B------:R-:W-:Y:S02]  /*7190*/  HADD2.F32 R105, -RZ, R106.reuse.H0_H0 ;  /* 0x2000006aff697230 */ /* 0x100fe40000004100 */
[C---:B------:R-:W-:Y:S01]  /*71a0*/  FMUL R32, R70.reuse, R36 ;  /* 0x0000002446207220 */ /* 0x040fe20000400000 */
[----:B------:R-:W-:Y:S01]  /*71b0*/  F2FP.F16.E4M3.UNPACK_B R96, R145.H1 ;  /* 0x00000091ff60723e */ /* 0x000fe200030006ff */
[----:B------:R-:W-:Y:S02]  /*71c0*/  HADD2.F32 R106, -RZ, R106.H1_H1 ;  /* 0x3000006aff6a7230 */ /* 0x000fe40000004100 */
[C---:B------:R-:W-:Y:S01]  /*71d0*/  FMUL R33, R70.reuse, R37 ;  /* 0x0000002546217220 */ /* 0x040fe20000400000 */
[--C-:B------:R-:W-:Y:S02]  /*71e0*/  HADD2.F32 R109, -RZ, R110.reuse.H0_H0 ;  /* 0x2000006eff6d7230 */ /* 0x100fe40000004100 */
[C---:B------:R-:W-:Y:S01]  /*71f0*/  FMUL R36, R70.reuse, R40 ;  /* 0x0000002846247220 */ /* 0x040fe20000400000 */
[----:B------:R-:W-:Y:S01]  /*7200*/  F2FP.F16.E4M3.UNPACK_B R100, R146.H1 ;  /* 0x00000092ff64723e */ /* 0x000fe200030006ff */
[----:B------:R-:W-:Y:S02]  /*7210*/  HADD2.F32 R110, -RZ, R110.H1_H1 ;  /* 0x3000006eff6e7230 */ /* 0x000fe40000004100 */
[C---:B------:R-:W-:Y:S01]  /*7220*/  FMUL R37, R70.reuse, R41 ;  /* 0x0000002946257220 */ /* 0x040fe20000400000 */
[C---:B------:R-:W-:Y:S01]  /*7230*/  FMUL R40, R70.reuse, R44 ;  /* 0x0000002c46287220 */ /* 0x040fe20000400000 */
[----:B------:R-:W-:Y:S01]  /*7240*/  F2FP.F16.E4M3.UNPACK_B R104, R147.H1 ;  /* 0x00000093ff68723e */ /* 0x000fe200030006ff */
        /* <DEDUP_REMOVED lines=8> */
[----:B------:R-:W-:Y:S01]  /*72d0*/  F2FP.F16.E4M3.UNPACK_B R114, R150 ;  /* 0x00000096ff72723e */ /* 0x000fe200020006ff */
[C---:B------:R-:W-:Y:S01]  /*72e0*/  FMUL R53, R70.reuse, R57 ;  /* 0x0000003946357220 */ /* 0x040fe20000400000 */
[C---:B------:R-:W-:Y:S01]  /*72f0*/  FMUL R56, R70.reuse, R60 ;  /* 0x0000003c46387220 */ /* 0x040fe20000400000 */
[----:B------:R-:W-:Y:S01]  /*7300*/  F2FP.F16.E4M3.UNPACK_B R116, R150.H1 ;  /* 0x00000096ff74723e */ /* 0x000fe200030006ff */
[C---:B------:R-:W-:Y:S01]  /*7310*/  FMUL R57, R70.reuse, R61 ;  /* 0x0000003d46397220 */ /* 0x040fe20000400000 */
[--C-:B------:R-:W-:Y:S02]  /*7320*/  HADD2.F32 R113, -RZ, R114.reuse.H0_H0 ;  /* 0x20000072ff717230 */ /* 0x100fe40000004100 */
[C---:B------:R-:W-:Y:S01]  /*7330*/  FMUL R60, R70.reuse, R64 ;  /* 0x00000040463c7220 */ /* 0x040fe20000400000 */
[----:B------:R-:W-:Y:S01]  /*7340*/  F2FP.F16.E4M3.UNPACK_B R118, R151 ;  /* 0x00000097ff76723e */ /* 0x000fe200020006ff */
[----:B------:R-:W-:Y:S02]  /*7350*/  HADD2.F32 R114, -RZ, R114.H1_H1 ;  /* 0x30000072ff727230 */ /* 0x000fe40000004100 */
[C---:B------:R-:W-:Y:S01]  /*7360*/  FMUL R61, R70.reuse, R65 ;  /* 0x00000041463d7220 */ /* 0x040fe20000400000 */
[C---:B------:R-:W-:Y:S01]  /*7370*/  FMUL R3, R70.reuse, R6 ;  /* 0x0000000646037220 */ /* 0x040fe20000400000 */
[----:B------:R-:W-:Y:S01]  /*7380*/  F2FP.F16.E4M3.UNPACK_B R120, R151.H1 ;  /* 0x00000097ff78723e */ /* 0x000fe200030006ff */
[--C-:B------:R-:W-:Y:S02]  /*7390*/  HADD2.F32 R117, -RZ, R118.reuse.H0_H0 ;  /* 0x20000076ff757230 */ /* 0x100fe40000004100 */
[C---:B------:R-:W-:Y:S01]  /*73a0*/  FMUL R7, R70.reuse, R7 ;  /* 0x0000000746077220 */ /* 0x040fe20000400000 */
[C---:B------:R-:W-:Y:S01]  /*73b0*/  FFMA R3, R73.reuse, R74, R3 ;  /* 0x0000004a49037223 */ /* 0x040fe20000000003 */
[----:B------:R-:W-:Y:S01]  /*73c0*/  F2FP.F16.E4M3.UNPACK_B R122, R152 ;  /* 0x00000098ff7a723e */ /* 0x000fe200020006ff */
[----:B------:R-:W-:Y:S02]  /*73d0*/  HADD2.F32 R118, -RZ, R118.H1_H1 ;  /* 0x30000076ff767230 */ /* 0x000fe40000004100 */
[C---:B------:R-:W-:Y:S01]  /*73e0*/  FFMA R7, R73.reuse, R76, R7 ;  /* 0x0000004c49077223 */ /* 0x040fe20000000007 */
[C---:B------:R-:W-:Y:S01]  /*73f0*/  FFMA R4, R73.reuse, R77, R4 ;  /* 0x0000004d49047223 */ /* 0x040fe20000000004 */
[----:B------:R-:W-:Y:S01]  /*7400*/  F2FP.F16.E4M3.UNPACK_B R124, R152.H1 ;  /* 0x00000098ff7c723e */ /* 0x000fe200030006ff */
[----:B------:R-:W-:Y:S01]  /*7410*/  FFMA R5, R73, R78, R5 ;  /* 0x0000004e49057223 */ /* 0x000fe20000000005 */
[--C-:B------:R-:W-:Y:S01]  /*7420*/  HADD2.F32 R121, -RZ, R122.reuse.H0_H0 ;  /* 0x2000007aff797230 */ /* 0x100fe20000004100 */
[----:B------:R-:W-:Y:S01]  /*7430*/  F2FP.SATFINITE.E4M3.F32.PACK_AB_MERGE_C R179, R7, R3, RZ ;  /* 0x0000000307b3723e */ /* 0x000fe200048070ff */
[----:B------:R-:W-:Y:S02]  /*7440*/  HADD2.F32 R122, -RZ, R122.H1_H1 ;  /* 0x3000007aff7a7230 */ /* 0x000fe40000004100 */
[C---:B------:R-:W-:Y:S01]  /*7450*/  FMUL R6, R70.reuse, R10 ;  /* 0x0000000a46067220 */ /* 0x040fe20000400000 */
[----:B------:R-:W-:Y:S01]  /*7460*/  FMUL R11, R70, R11 ;  /* 0x0000000b460b7220 */ /* 0x000fe20000400000 */
[--C-:B------:R-:W-:Y:S01]  /*7470*/  HADD2.F32 R83, -RZ, R84.reuse.H0_H0 ;  /* 0x20000054ff537230 */ /* 0x100fe20000004100 */
[----:B------:R-:W-:Y:S01]  /*7480*/  F2FP.SATFINITE.E4M3.F32.PACK_AB_MERGE_C R184, R2, R0, R179 ;  /* 0x0000000002b8723e */ /* 0x000fe200048070b3 */
[----:B------:R-:W-:Y:S01]  /*7490*/  FFMA R6, R73, R79, R6 ;  /* 0x0000004f49067223 */ /* 0x000fe20000000006 */
[----:B------:R-:W-:Y:S01]  /*74a0*/  IADD3 R179, PT, PT, R175, R188, RZ ;  /* 0x000000bcafb37210 */ /* 0x000fe20007ffe0ff */
[C---:B------:R-:W-:Y:S01]  /*74b0*/  FFMA R11, R73.reuse, R80, R11 ;  /* 0x00000050490b7223 */ /* 0x040fe2000000000b */
[C---:B------:R-:W-:Y:S01]  /*74c0*/  FFMA R8, R73.reuse, R81, R8 ;  /* 0x0000005149087223 */ /* 0x040fe20000000008 */
[----:B------:R-:W-:Y:S01]  /*74d0*/  FFMA R9, R73, R82, R9 ;  /* 0x0000005249097223 */ /* 0x000fe20000000009 */
[----:B------:R-:W-:Y:S01]  /*74e0*/  IADD3 R180, PT, PT, R190, R179, RZ ;  /* 0x000000b3beb47210 */ /* 0x000fe20007ffe0ff */
[----:B------:R-:W-:Y:S01]  /*74f0*/  HADD2.F32 R84, -RZ, R84.H1_H1 ;  /* 0x30000054ff547230 */ /* 0x000fe20000004100 */
[----:B------:R-:W-:Y:S01]  /*7500*/  F2FP.SATFINITE.E4M3.F32.PACK_AB_MERGE_C R185, R11, R6, RZ ;  /* 0x000000060bb9723e */ /* 0x000fe200048070ff */
[C---:B------:R-:W-:Y:S01]  /*7510*/  FMUL R10, R70.reuse, R14 ;  /* 0x0000000e460a7220 */ /* 0x040fe20000400000 */
[C---:B------:R-:W-:Y:S01]  /*7520*/  FMUL R15, R70.reuse, R15 ;  /* 0x0000000f460f7220 */ /* 0x040fe20000400000 */
[--C-:B------:R-:W-:Y:S01]  /*7530*/  HADD2.F32 R87, -RZ, R88.reuse.H0_H0 ;  /* 0x20000058ff577230 */ /* 0x100fe20000004100 */
[----:B------:R-:W-:Y:S01]  /*7540*/  F2FP.SATFINITE.E4M3.F32.PACK_AB_MERGE_C R185, R5, R4, R185 ;  /* 0x0000000405b9723e */ /* 0x000fe200048070b9 */
[C---:B------:R-:W-:Y:S01]  /*7550*/  FFMA R10, R73.reuse, R83, R10 ;  /* 0x00000053490a7223 */ /* 0x040fe2000000000a */
[C---:B------:R-:W-:Y:S01]  /*7560*/  FFMA R15, R73.reuse, R84, R15 ;  /* 0x00000054490f7223 */ /* 0x040fe2000000000f */
[C---:B------:R-:W-:Y:S01]  /*7570*/  FFMA R12, R73.reuse, R85, R12 ;  /* 0x00000055490c7223 */ /* 0x040fe2000000000c */
[----:B------:R-:W-:Y:S01]  /*7580*/  FFMA R13, R73, R86, R13 ;  /* 0x00000056490d7223 */ /* 0x000fe2000000000d */
[----:B------:R-:W-:Y:S02]  /*7590*/  HADD2.F32 R88, -RZ, R88.H1_H1 ;  /* 0x30000058ff587230 */ /* 0x000fe40000004100 */
[C---:B------:R-:W-:Y:S01]  /*75a0*/  FMUL R14, R70.reuse, R18 ;  /* 0x00000012460e7220 */ /* 0x040fe20000400000 */
[----:B------:R-:W-:Y:S01]  /*75b0*/  F2FP.F16.E4M3.UNPACK_B R126, R153 ;  /* 0x00000099ff7e723e */ /* 0x000fe200020006ff */
[C---:B------:R-:W-:Y:S01]  /*75c0*/  FMUL R19, R70.reuse, R19 ;  /* 0x0000001346137220 */ /* 0x040fe20000400000 */
[----:B------:R-:W-:Y:S01]  /*75d0*/  HADD2.F32 R91, -RZ, R92.H0_H0 ;  /* 0x2000005cff5b7230 */ /* 0x000fe20000004100 */
[----:B------:R-:W-:Y:S01]  /*75e0*/  F2FP.SATFINITE.E4M3.F32.PACK_AB_MERGE_C R186, R15, R10, RZ ;  /* 0x0000000a0fba723e */ /* 0x000fe200048070ff */
[C---:B------:R-:W-:Y:S01]  /*75f0*/  FFMA R14, R73.reuse, R87, R14 ;  /* 0x00000057490e7223 */ /* 0x040fe2000000000e */
[C---:B------:R-:W-:Y:S01]  /*7600*/  FFMA R19, R73.reuse, R88, R19 ;  /* 0x0000005849137223 */ /* 0x040fe20000000013 */
[C---:B------:R-:W-:Y:S01]  /*7610*/  FFMA R16, R73.reuse, R89, R16 ;  /* 0x0000005949107223 */ /* 0x040fe20000000010 */
[----:B------:R-:W-:Y:S01]  /*7620*/  F2FP.F16.E4M3.UNPACK_B R128, R153.H1 ;  /* 0x00000099ff80723e */ /* 0x000fe200030006ff */
[----:B------:R-:W-:Y:S01]  /*7630*/  FFMA R17, R73, R90, R17 ;  /* 0x0000005a49117223 */ /* 0x000fe20000000011 */
[----:B------:R-:W-:Y:S01]  /*7640*/  F2FP.SATFINITE.E4M3.F32.PACK_AB_MERGE_C R186, R9, R8, R186 ;  /* 0x0000000809ba723e */ /* 0x000fe200048070ba */
[--C-:B------:R-:W-:Y:S01]  /*7650*/  HADD2.F32 R125, -RZ, R126.reuse.H0_H0 ;  /* 0x2000007eff7d7230 */ /* 0x100fe20000004100 */
[----:B------:R-:W-:Y:S01]  /*7660*/  F2FP.SATFINITE.E4M3.F32.PACK_AB_MERGE_C R187, R19, R14, RZ ;  /* 0x0000000e13bb723e */ /* 0x000fe200048070ff */
[----:B------:R-:W-:Y:S02]  /*7670*/  HADD2.F32 R126, -RZ, R126.H1_H1 ;  /* 0x3000007eff7e7230 */ /* 0x000fe40000004100 */
[C---:B------:R-:W-:Y:S01]  /*7680*/  FMUL R18, R70.reuse, R22 ;  /* 0x0000001646127220 */ /* 0x040fe20000400000 */
[----:B------:R-:W-:Y:S01]  /*7690*/  HADD2.F32 R92, -RZ, R92.H1_H1 ;  /* 0x3000005cff5c7230 */ /* 0x000fe20000004100 */
[----:B------:R-:W-:Y:S01]  /*76a0*/  F2FP.SATFINITE.E4M3.F32.PACK_AB_MERGE_C R187, R13, R12, R187 ;  /* 0x0000000c0dbb723e */ /* 0x000fe200048070bb */
[C---:B------:R-:W-:Y:S01]  /*76b0*/  FMUL R23, R70.reuse, R23 ;  /* 0x0000001746177220 */ /* 0x040fe20000400000 */
[--C-:B------:R-:W-:Y:S02]  /*76c0*/  HADD2.F32 R95, -RZ, R96.reuse.H0_H0 ;  /* 0x20000060ff5f7230 */ /* 0x100fe40000004100 */
[C---:B------:R-:W-:Y:S01]  /*76d0*/  FFMA R18, R73.reuse, R91, R18 ;  /* 0x0000005b49127223 */ /* 0x040fe20000000012 */
[----:B------:R-:W-:Y:S01]  /*76e0*/  HADD2.F32 R96, -RZ, R96.H1_H1 ;  /* 0x30000060ff607230 */ /* 0x000fe20000004100 */
[----:B------:R1:W-:Y:S01]  /*76f0*/  STS.128 [R137+UR44+0x8200], R184 ;  /* 0x008200b889007988 */ /* 0x0003e20008000c2c */
[C---:B------:R-:W-:Y:S01]  /*7700*/  FFMA R23, R73.reuse, R92, R23 ;  /* 0x0000005c49177223 */ /* 0x040fe20000000017 */
[C---:B------:R-:W-:Y:S01]  /*7710*/  FFMA R20, R73.reuse, R93, R20 ;  /* 0x0000005d49147223 */ /* 0x040fe20000000014 */
[----:B------:R-:W-:Y:S01]  /*7720*/  FFMA R21, R73, R94, R21 ;  /* 0x0000005e49157223 */ /* 0x000fe20000000015 */
        /* <DEDUP_REMOVED lines=20> */
[----:B------:R-:W-:Y:S02]  /*7870*/  HADD2.F32 R104, -RZ, R104.H1_H1 ;  /* 0x30000068ff687230 */ /* 0x000fe40000004100 */
        /* <DEDUP_REMOVED lines=24> */
[----:B------:R1:W-:Y:S01]  /*7a00*/  STS.128 [R179+0x8010], R196 ;  /* 0x008010c4b3007388 */ /* 0x0003e20000000c00 */
[C---:B------:R-:W-:Y:S01]  /*7a10*/  FFMA R39, R73.reuse, R108, R39 ;  /* 0x0000006c49277223 */ /* 0x040fe20000000027 */
[C---:B------:R-:W-:Y:S01]  /*7a20*/  FFMA R36, R73.reuse, R109, R36 ;  /* 0x0000006d49247223 */ /* 0x040fe20000000024 */
[----:B------:R-:W-:Y:S01]  /*7a30*/  FFMA R37, R73, R110, R37 ;  /* 0x0000006e49257223 */ /* 0x000fe20000000025 */
[----:B------:R-:W-:Y:S01]  /*7a40*/  FMUL R38, R70, R42 ;  /* 0x0000002a46267220 */ /* 0x000fe20000400000 */
[----:B------:R-:W-:Y:S01]  /*7a50*/  ISETP.NE.AND P0, PT, R178, RZ, PT ;  /* 0x000000ffb200720c */ /* 0x000fe20003f05270 */
[C---:B------:R-:W-:Y:S01]  /*7a60*/  FMUL R43, R70.reuse, R43 ;  /* 0x0000002b462b7220 */ /* 0x040fe20000400000 */
[--C-:B------:R-:W-:Y:S01]  /*7a70*/  HADD2.F32 R115, -RZ, R116.reuse.H0_H0 ;  /* 0x20000074ff737230 */ /* 0x100fe20000004100 */
[----:B------:R-:W-:Y:S01]  /*7a80*/  F2FP.SATFINITE.E4M3.F32.PACK_AB_MERGE_C R200, R39, R34, RZ ;  /* 0x0000002227c8723e */ /* 0x000fe200048070ff */
[C---:B------:R-:W-:Y:S01]  /*7a90*/  FFMA R38, R73.reuse, R111, R38 ;  /* 0x0000006f49267223 */ /* 0x040fe20000000026 */
[C---:B------:R-:W-:Y:S01]  /*7aa0*/  FFMA R43, R73.reuse, R112, R43 ;  /* 0x00000070492b7223 */ /* 0x040fe2000000002b */
[----:B------:R-:W-:Y:S01]  /*7ab0*/  FFMA R40, R73, R113, R40 ;  /* 0x0000007149287223 */ /* 0x000fe20000000028 */
[----:B------:R-:W-:Y:S01]  /*7ac0*/  F2FP.SATFINITE.E4M3.F32.PACK_AB_MERGE_C R200, R33, R32, R200 ;  /* 0x0000002021c8723e */ /* 0x000fe200048070c8 */
[----:B------:R-:W-:Y:S01]  /*7ad0*/  FFMA R41, R73, R114, R41 ;  /* 0x0000007249297223 */ /* 0x000fe20000000029 */
        /* <DEDUP_REMOVED lines=8> */
[----:B------:R-:W-:Y:S01]  /*7b60*/  FFMA R44, R73, R117, R44 ;  /* 0x00000075492c7223 */ /* 0x000fe2000000002c */
[----:B------:R-:W-:Y:S01]  /*7b70*/  ISETP.NE.AND P6, PT, R189, RZ, PT ;  /* 0x000000ffbd00720c */ /* 0x000fe20003fc5270 */
[----:B------:R-:W-:Y:S01]  /*7b80*/  FFMA R45, R73, R118, R45 ;  /* 0x00000076492d7223 */ /* 0x000fe2000000002d */
[----:B------:R-:W-:Y:S01]  /*7b90*/  HADD2.F32 R120, -RZ, R120.H1_H1 ;  /* 0x30000078ff787230 */ /* 0x000fe20000004100 */
[----:B------:R-:W-:Y:S01]  /*7ba0*/  F2FP.SATFINITE.E4M3.F32.PACK_AB_MERGE_C R202, R47, R42, RZ ;  /* 0x0000002a2fca723e */ /* 0x000fe200048070ff */
[C---:B------:R-:W-:Y:S01]  /*7bb0*/  FMUL R46, R70.reuse, R50 ;  /* 0x00000032462e7220 */ /* 0x040fe20000400000 */
[C---:B------:R-:W-:Y:S01]  /*7bc0*/  FMUL R51, R70.reuse, R51 ;  /* 0x0000003346337220 */ /* 0x040fe20000400000 */
[--C-:B------:R-:W-:Y:S02]  /*7bd0*/  HADD2.F32 R123, -RZ, R124.reuse.H0_H0 ;  /* 0x2000007cff7b7230 */ /* 0x100fe40000004100 */
[C---:B------:R-:W-:Y:S01]  /*7be0*/  FMUL R50, R70.reuse, R54 ;  /* 0x0000003646327220 */ /* 0x040fe20000400000 */
[C---:B------:R-:W-:Y:S01]  /*7bf0*/  FFMA R46, R73.reuse, R119, R46 ;  /* 0x00000077492e7223 */ /* 0x040fe2000000002e */
[----:B------:R-:W-:Y:S02]  /*7c00*/  HADD2.F32 R124, -RZ, R124.H1_H1 ;  /* 0x3000007cff7c7230 */ /* 0x000fe40000004100 */
[C---:B------:R-:W-:Y:S01]  /*7c10*/  FFMA R51, R73.reuse, R120, R51 ;  /* 0x0000007849337223 */ /* 0x040fe20000000033 */
[C---:B------:R-:W-:Y:S01]  /*7c20*/  FMUL R55, R70.reuse, R55 ;  /* 0x0000003746377220 */ /* 0x040fe20000400000 */
[C---:B------:R-:W-:Y:S01]  /*7c30*/  FFMA R48, R73.reuse, R121, R48 ;  /* 0x0000007949307223 */ /* 0x040fe20000000030 */
[C---:B------:R-:W-:Y:S01]  /*7c40*/  FFMA R49, R73.reuse, R122, R49 ;  /* 0x0000007a49317223 */ /* 0x040fe20000000031 */
[--C-:B------:R-:W-:Y:S02]  /*7c50*/  HADD2.F32 R127, -RZ, R128.reuse.H0_H0 ;  /* 0x20000080ff7f7230 */ /* 0x100fe40000004100 */
[C---:B------:R-:W-:Y:S01]  /*7c60*/  FFMA R50, R73.reuse, R123, R50 ;  /* 0x0000007b49327223 */ /* 0x040fe20000000032 */
[----:B------:R-:W-:Y:S02]  /*7c70*/  HADD2.F32 R128, -RZ, R128.H1_H1 ;  /* 0x30000080ff807230 */ /* 0x000fe40000004100 */
[C---:B------:R-:W-:Y:S01]  /*7c80*/  FMUL R54, R70.reuse, R58 ;  /* 0x0000003a46367220 */ /* 0x040fe20000400000 */
        /* <DEDUP_REMOVED lines=16> */
[----:B------:R-:W-:Y:S01]  /*7d90*/  FFMA R63, R73, R132, R63 ;  /* 0x00000084493f7223 */ /* 0x000fe2000000003f */
[----:B------:R-:W-:Y:S01]  /*7da0*/  FMUL R67, R70, R67 ;  /* 0x0000004346437220 */ /* 0x000fe20000400000 */
[----:B------:R-:W-:Y:S01]  /*7db0*/  F2FP.SATFINITE.E4M3.F32.PACK_AB_MERGE_C R203, R51, R46, RZ ;  /* 0x0000002e33cb723e */ /* 0x000fe200048070ff */
[C---:B------:R-:W-:Y:S01]  /*7dc0*/  FFMA R60, R73.reuse, R133, R60 ;  /* 0x00000085493c7223 */ /* 0x040fe2000000003c */
[C---:B------:R-:W-:Y:S01]  /*7dd0*/  FFMA R61, R73.reuse, R134, R61 ;  /* 0x00000086493d7223 */ /* 0x040fe2000000003d */
[C---:B------:R-:W-:Y:S01]  /*7de0*/  FFMA R62, R73.reuse, R135, R62 ;  /* 0x00000087493e7223 */ /* 0x040fe2000000003e */
[----:B------:R-:W-:Y:S01]  /*7df0*/  FFMA R67, R73, R136, R67 ;  /* 0x0000008849437223 */ /* 0x000fe20000000043 */
[----:B------:R-:W-:Y:S02]  /*7e00*/  F2FP.SATFINITE.E4M3.F32.PACK_AB_MERGE_C R202, R41, R40, R202 ;  /* 0x0000002829ca723e */ /* 0x000fe400048070ca */
[----:B------:R-:W-:Y:S02]  /*7e10*/  F2FP.SATFINITE.E4M3.F32.PACK_AB_MERGE_C R203, R45, R44, R203 ;  /* 0x0000002c2dcb723e */ /* 0x000fe400048070cb */
[----:B------:R-:W-:Y:S02]  /*7e20*/  F2FP.SATFINITE.E4M3.F32.PACK_AB_MERGE_C R204, R55, R50, RZ ;  /* 0x0000003237cc723e */ /* 0x000fe400048070ff */
[----:B------:R-:W-:Y:S01]  /*7e30*/  F2FP.SATFINITE.E4M3.F32.PACK_AB_MERGE_C R205, R59, R54, RZ ;  /* 0x000000363bcd723e */ /* 0x000fe200048070ff */
[----:B------:R1:W-:Y:S01]  /*7e40*/  STS.128 [R181+0x8020], R200 ;  /* 0x008020c8b5007388 */ /* 0x0003e20000000c00 */
[----:B------:R-:W-:Y:S02]  /*7e50*/  F2FP.SATFINITE.E4M3.F32.PACK_AB_MERGE_C R206, R63, R58, RZ ;  /* 0x0000003a3fce723e */ /* 0x000fe400048070ff */
[----:B------:R-:W-:Y:S02]  /*7e60*/  F2FP.SATFINITE.E4M3.F32.PACK_AB_MERGE_C R207, R67, R62, RZ ;  /* 0x0000003e43cf723e */ /* 0x000fe400048070ff */
[----:B------:R-:W-:Y:S02]  /*7e70*/  F2FP.SATFINITE.E4M3.F32.PACK_AB_MERGE_C R204, R49, R48, R204 ;  /* 0x0000003031cc723e */ /* 0x000fe400048070cc */
[----:B------:R-:W-:Y:S02]  /*7e80*/  F2FP.SATFINITE.E4M3.F32.PACK_AB_MERGE_C R205, R53, R52, R205 ;  /* 0x0000003435cd723e */ /* 0x000fe400048070cd */
[----:B------:R-:W-:Y:S02]  /*7e90*/  F2FP.SATFINITE.E4M3.F32.PACK_AB_MERGE_C R206, R57, R56, R206 ;  /* 0x0000003839ce723e */ /* 0x000fe400048070ce */
[----:B------:R-:W-:Y:S02]  /*7ea0*/  F2FP.SATFINITE.E4M3.F32.PACK_AB_MERGE_C R207, R61, R60, R207 ;  /* 0x0000003c3dcf723e */ /* 0x000fe400048070cf */
[----:B------:R-:W-:Y:S02]  /*7eb0*/  LEA R191, R170, UR44, 0x3 ;  /* 0x0000002caabf7c11 */ /* 0x000fe4000f8e18ff */
[----:B------:R-:W-:Y:S01]  /*7ec0*/  @P6 SHF.L.U32 R194, R169, 0x1f, RZ ;  /* 0x0000001fa9c26819 */ /* 0x000fe200000006ff */
[----:B------:R1:W-:Y:S01]  /*7ed0*/  STS.128 [R180+0x8010], R204 ;  /* 0x008010ccb4007388 */ /* 0x0003e20000000c00 */
[----:B------:R-:W-:Y:S01]  /*7ee0*/  @!PT LDS RZ, [RZ] ;  /* 0x00000000fffff984 */ /* 0x000fe20000000800 */
[----:B------:R-:W-:Y:S01]  /*7ef0*/  @!PT LDS RZ, [RZ] ;  /* 0x00000000fffff984 */ /* 0x000fe20000000800 */
[----:B------:R-:W-:Y:S01]  /*7f00*/  @!PT LDS RZ, [RZ] ;  /* 0x00000000fffff984 */ /* 0x000fe20000000800 */
[----:B------:R-:W-:Y:S01]  /*7f10*/  @!PT LDS RZ, [RZ] ;  /* 0x00000000fffff984 */ /* 0x000fe20000000800 */
[----:B------:R2:W-:Y:S07]  /*7f20*/  MEMBAR.ALL.CTA ;  /* 0x0000000000007992 */ /* 0x0005ee0000008000 */
[----:B--2---:R-:W2:Y:S02]  /*7f30*/  FENCE.VIEW.ASYNC.S ;  /* 0x00000000000073c6 */ /* 0x004ea40000000000 */
[----:B--2---:R-:W-:Y:S06]  /*7f40*/  BAR.SYNC.DEFER_BLOCKING 0x1, 0x80 ;  /* 0x0042000000007b1d */ /* 0x004fec0000010000 */
[----:B------:R-:W-:Y:S05]  /*7f50*/  @P0 BRA `(.L_x_124) ;  /* 0x0000000000280947 */ /* 0x000fea0003800000 */
[----:B------:R-:W-:Y:S01]  /*7f60*/  UIADD3 UR4, UPT, UPT, UR44, 0x8200, URZ ;  /* 0x000082002c047890 */ /* 0x000fe2000fffe0ff */
[----:B------:R-:W-:Y:S05]  /*7f70*/  UMOV UR51, UR36 ;  /* 0x0000002400337c82 */ /* 0x000fea0008000000 */
[----:B------:R-:W-:Y:S01]  /*7f80*/  MOV R177, UR4 ;  /* 0x0000000400b17c02 */ /* 0x000fe20008000f00 */
[----:B------:R-:W-:Y:S03]  /*7f90*/  UIADD3 UR4, UP0, UPT, UR62, 0x680, URZ ;  /* 0x000006803e047890 */ /* 0x000fe6000ff1e0ff */
[----:B------:R-:W-:Y:S01]  /*7fa0*/  R2UR UR48, R177 ;  /* 0x00000000b13072ca */ /* 0x000fe200000e0000 */
[----:B------:R-:W-:Y:S11]  /*7fb0*/  UIADD3.X UR5, UPT, UPT, URZ, UR63, URZ, UP0, !UPT ;  /* 0x0000003fff057290 */ /* 0x000ff600087fe4ff */
[----:B------:R-:W-:Y:S01]  /*7fc0*/  @!UPT UIADD3 URZ, UPT, UPT, URZ, URZ, URZ ;  /* 0x000000fffffff290 */ /* 0x000fe2000fffe0ff */
[----:B------:R2:W-:Y:S01]  /*7fd0*/  UTMASTG.3D [UR48], [UR4] ;  /* 0x00000030040073b5 */ /* 0x0005e20008010000 */
[----:B------:R0:W-:Y:S01]  /*7fe0*/  UTMACMDFLUSH ;  /* 0x00000000000079b7 */ /* 0x0001e20000000000 */
[----:B--2---:R-:W-:Y:S04]  /*7ff0*/  DEPBAR.LE SB0, 0x1 ;  /* 0x000080400000791a */ /* 0x004fe80000000000 */
.L_x_124:
[----:B------:R-:W-:Y:S05]  /*8000*/  BSYNC.RECONVERGENT B0 ;  /* 0x0000000000007941 */ /* 0x000fea0003800200 */
.L_x_123:
[----:B------:R-:W-:Y:S06]  /*8010*/  BAR.SYNC.DEFER_BLOCKING 0x1, 0x80 ;  /* 0x0042000000007b1d */ /* 0x000fec0000010000 */
[----:B------:R-:W2:Y:S01]  /*8020*/  @P6 SYNCS.PHASECHK.TRANS64.TRYWAIT P0, [R191+URZ+0xb0], R194 ;  /* 0x0000b0c2bf0065a7 */ /* 0x000ea200080011ff */
[----:B------:R-:W-:Y:S01]  /*8030*/  BSSY B1, `(.L_x_125) ;  /* 0x0000023000017945 */ /* 0x000fe20003800000 */
[----:B--2---:R-:W-:Y:S03]  /*8040*/  @P6 SEL R182, RZ, 0x1, !P0 ;  /* 0x00000001ffb66807 */ /* 0x004fe60004000000 */
[----:B------:R-:W-:Y:S05]  /*8050*/  @!P6 BRA `(.L_x_126) ;  /* 0x000000000080e947 */ /* 0x000fea0003800000 */
[----:B------:R-:W-:Y:S01]  /*8060*/  ISETP.NE.AND P1, PT, R183, RZ, PT ;  /* 0x000000ffb700720c */ /* 0x000fe20003f25270 */
[----:B------:R-:W-:Y:S01]  /*8070*/  BSSY B0, `(.L_x_127) ;  /* 0x000000a000007945 */ /* 0x000fe20003800000 */
[----:B------:R-:W-:Y:S11]  /*8080*/  ISETP.NE.AND P0, PT, R182, RZ, PT ;  /* 0x000000ffb600720c */ /* 0x000ff60003f05270 */
[----:B------:R-:W-:Y:S04]  /*8090*/  @P1 IMAD R3, R170, 0x2000, R175 ;  /* 0x00002000aa031824 */ /* 0x000fe800078e02af */
[C---:B------:R-:W-:Y:S01]  /*80a0*/  @P1 IMAD.IADD R5, R3.reuse, 0x1, R188 ;  /* 0x0000000103051824 */ /* 0x040fe200078e02bc */
[----:B------:R-:W-:Y:S03]  /*80b0*/  @P1 IADD3 R4, PT, PT, R3, R192, RZ ;  /* 0x000000c003041210 */ /* 0x000fe60007ffe0ff */
[----:B------:R-:W-:Y:S01]  /*80c0*/  @P1 IMAD.IADD R2, R190, 0x1, R5 ;  /* 0x00000001be021824 */ /* 0x000fe200078e0205 */
[----:B------:R-:W-:Y:S06]  /*80d0*/  @P0 BRA `(.L_x_128) ;  /* 0x00000000000c0947 */ /* 0x000fec0003800000 */
[----:B------:R-:W-:Y:S04]  /*80e0*/  SHF.L.U32 R0, R169, 0x1f, RZ ;  /* 0x0000001fa9007819 */ /* 0x000fe800000006ff */
[----:B------:R-:W2:Y:S02]  /*80f0*/  SYNCS.PHASECHK.TRANS64.TRYWAIT P0, [R191+URZ+0xb0], R0 ;  /* 0x0000b000bf0075a7 */ /* 0x000ea400080011ff */
[----:B--2---:R-:W-:Y:S05]  /*8100*/  @!P0 BRA `(.L_x_129) ;  /* 0x0000004c00c88947 */ /* 0x004fea0003800000 */
.L_x_128:
[----:B------:R-:W-:Y:S05]  /*8110*/  BSYNC B0 ;  /* 0x0000000000007941 */ /* 0x000fea0003800000 */
.L_x_127:
[----:B------:R-:W-:Y:S01]  /*8120*/  ISETP.NE.AND P0, PT, R183, RZ, PT ;  /* 0x000000ffb700720c */ /* 0x000fe20003f05270 */
[----:B--2---:R-:W-:Y:S02]  /*8130*/  VIADD R191, R191, 0xd0 ;  /* 0x000000d0bfbf7836 */ /* 0x004fe40000000000 */
[----:B------:R-:W-:Y:S02]  /*8140*/  IMAD.U32 R0, RZ, RZ, UR45 ;  /* 0x0000002dff007e24 */ /* 0x000fe4000f8e00ff */
[----:B------:R-:W-:Y:S03]  /*8150*/  VIADD R170, R170, 0x1 ;  /* 0x00000001aaaa7836 */ /* 0x000fe60000000000 */
[----:B------:R-:W-:Y:S05]  /*8160*/  PRMT R0, R0, 0x654, R191 ;  /* 0x0000065400007816 */ /* 0x000fea00000000bf */
[----:B------:R2:W3:Y:S04]  /*8170*/  @P0 LDS.128 R140, [R3] ;  /* 0x00000000038c0984 */ /* 0x0004e80000000c00 */
[----:B------:R2:W4:Y:S04]  /*8180*/  @P0 LDS.128 R148, [R4+0x20] ;  /* 0x0000200004940984 */ /* 0x0005280000000c00 */
        /* <DEDUP_REMOVED lines=12> */
[----:B--234-:R-:W-:Y:S02]  /*8250*/  LOP3.LUT R169, R169, R0, RZ, 0x3c, !PT ;  /* 0x00000000a9a97212 */ /* 0x01cfe400078e3cff */
.L_x_126:
[----:B------:R-:W-:Y:S05]  /*8260*/  BSYNC B1 ;  /* 0x0000000000017941 */ /* 0x000fea0003800000 */
.L_x_125:
[----:B------:R-:W-:Y:S01]  /*8270*/  VIADD R0, R71, 0x40 ;  /* 0x0000004047007836 */ /* 0x000fe20000000000 */
[----:B------:R-:W-:Y:S04]  /*8280*/  BSSY.RECONVERGENT B6, `(.L_x_130) ;  /* 0x0000015000067945 */ /* 0x000fe80003800200 */
[----:B------:R-:W-:Y:S04]  /*8290*/  SHF.R.U32.HI R0, RZ, 0x15, R0 ;  /* 0x00000015ff007819 */ /* 0x000fe80000011600 */
[----:B------:R-:W-:Y:S11]  /*82a0*/  LOP3.LUT P0, RZ, R0, 0x3, R163, 0x48, !PT ;  /* 0x0000000300ff7812 */ /* 0x000ff600078048a3 */
[----:B------:R-:W-:Y:S02]  /*82b0*/  @!UPT UIADD3 URZ, UPT, UPT, URZ, URZ, URZ ;  /* 0x000000fffffff290 */ /* 0x000fe4000fffe0ff */
        /* <DEDUP_REMOVED lines=8> */
[----:B------:R-:W5:Y:S01]  /*8340*/  LDCU.64 UR4, c[0x4][0x18] ;  /* 0x01000300ff0477ac */ /* 0x000f620008000a00 */
[----:B--2---:R-:W-:Y:S01]  /*8350*/  MOV R5, UR9 ;  /* 0x0000000900057c02 */ /* 0x004fe20008000f00 */
[----:B------:R-:W-:Y:S01]  /*8360*/  IMAD.U32 R4, RZ, RZ, UR8 ;  /* 0x00000008ff047e24 */ /* 0x000fe2000f8e00ff */
[----:B---3--:R-:W-:Y:S01]  /*8370*/  MOV R7, UR7 ;  /* 0x0000000700077c02 */ /* 0x008fe20008000f00 */
[----:B------:R-:W-:Y:S01]  /*8380*/  IMAD.U32 R6, RZ, RZ, UR6 ;  /* 0x00000006ff067e24 */ /* 0x000fe2000f8e00ff */
[----:B-----5:R-:W-:Y:S01]  /*8390*/  MOV R11, UR5 ;  /* 0x00000005000b7c02 */ /* 0x020fe20008000f00 */
[----:B------:R-:W-:Y:S02]  /*83a0*/  IMAD.U32 R10, RZ, RZ, UR4 ;  /* 0x00000004ff0a7e24 */ /* 0x000fe4000f8e00ff */
[----:B------:R-:W-:Y:S07]  /*83b0*/  LEPC R20, `(.L_x_131) ;  /* 0x000000001014794e */ /* 0x000fee0000000000 */
[----:B-1--4-:R-:W-:Y:S05]  /*83c0*/  CALL.ABS.NOINC R2 ;  /* 0x0000000002007343 */ /* 0x012fea0003c00000 */
.L_x_131:
[----:B------:R-:W-:Y:S05]  /*83d0*/  BSYNC.RECONVERGENT B6 ;  /* 0x0000000000067941 */ /* 0x000fea0003800200 */
.L_x_130:
[----:B------:R-:W-:Y:S01]  /*83e0*/  F2FP.F16.E4M3.UNPACK_B R4, R141 ;  /* 0x0000008dff04723e */ /* 0x000fe200020006ff */
[----:B------:R-:W-:Y:S05]  /*83f0*/  WARPSYNC.ALL ;  /* 0x0000000000007948 */ /* 0x000fea0003800000 */
[----:B------:R-:W-:Y:S01]  /*8400*/  R2UR UR4, R71 ;  /* 0x00000000470472ca */ /* 0x000fe200000e0000 */
[--C-:B------:R-:W-:Y:S01]  /*8410*/  HADD2.F32 R78, -RZ, R4.reuse.H0_H0 ;  /* 0x20000004ff4e7230 */ /* 0x100fe20000004100 */
[-C--:B------:R-:W-:Y:S01]  /*8420*/  F2FP.F16.E4M3.UNPACK_B R0, R140.reuse ;  /* 0x0000008cff00723e */ /* 0x080fe200020006ff */
[----:B------:R-:W-:Y:S01]  /*8430*/  HADD2.F32 R75, -RZ, R4.H1_H1 ;  /* 0x30000004ff4b7230 */ /* 0x000fe20000004100 */
[----:B------:R-:W-:Y:S01]  /*8440*/  F2FP.F16.E4M3.UNPACK_B R4, R143 ;  /* 0x0000008fff04723e */ /* 0x000fe200020006ff */
[----:B------:R-:W-:Y:S01]  /*8450*/  BSSY.RECONVERGENT B0, `(.L_x_132) ;  /* 0x0000116000007945 */ /* 0x000fe20003800200 */
[----:B------:R-:W-:Y:S01]  /*8460*/  F2FP.F16.E4M3.UNPACK_B R3, R140.H1 ;  /* 0x0000008cff03723e */ /* 0x000fe200030006ff */
[--C-:B------:R-:W-:Y:S01]  /*8470*/  HADD2.F32 R2, -RZ, R0.reuse.H0_H0 ;  /* 0x20000000ff027230 */ /* 0x100fe20000004100 */
[----:B-1----:R-:W-:Y:S01]  /*8480*/  F2FP.F16.E4M3.UNPACK_B R127, R154 ;  /* 0x0000009aff7f723e */ /* 0x002fe200020006ff */
[----:B------:R-:W-:Y:S01]  /*8490*/  HADD2.F32 R72, -RZ, R0.H1_H1 ;  /* 0x30000000ff487230 */ /* 0x000fe20000004100 */
[----:B------:R-:W-:Y:S01]  /*84a0*/  F2FP.F16.E4M3.UNPACK_B R0, R141.H1 ;  /* 0x0000008dff00723e */ /* 0x000fe200030006ff */
[--C-:B------:R-:W-:Y:S01]  /*84b0*/  HADD2.F32 R74, -RZ, R3.reuse.H0_H0 ;  /* 0x20000003ff4a7230 */ /* 0x100fe20000004100 */
[----:B------:R-:W-:Y:S01]  /*84c0*/  F2FP.F16.E4M3.UNPACK_B R117, R151.H1 ;  /* 0x00000097ff75723e */ /* 0x000fe200030006ff */
[----:B------:R-:W-:Y:S01]  /*84d0*/  HADD2.F32 R76, -RZ, R3.H1_H1 ;  /* 0x30000003ff4c7230 */ /* 0x000fe20000004100 */
[-C--:B------:R-:W-:Y:S01]  /*84e0*/  F2FP.F16.E4M3.UNPACK_B R3, R142.reuse ;  /* 0x0000008eff03723e */ /* 0x080fe200020006ff */
[--C-:B------:R-:W-:Y:S01]  /*84f0*/  HADD2.F32 R80, -RZ, R0.reuse.H0_H0 ;  /* 0x20000000ff507230 */ /* 0x100fe20000004100 */
[----:B------:R-:W-:Y:S01]  /*8500*/  ISETP.NE.AND P0, PT, R178, RZ, PT ;  /* 0x000000ffb200720c */ /* 0x000fe20003f05270 */
[----:B------:R-:W-:Y:S01]  /*8510*/  HADD2.F32 R77, -RZ, R0.H1_H1 ;  /* 0x30000000ff4d7230 */ /* 0x000fe20000004100 */
[----:B------:R-:W-:Y:S01]  /*8520*/  F2FP.F16.E4M3.UNPACK_B R0, R142.H1 ;  /* 0x0000008eff00723e */ /* 0x000fe200030006ff */
[--C-:B------:R-:W-:Y:S01]  /*8530*/  HADD2.F32 R82, -RZ, R3.reuse.H0_H0 ;  /* 0x20000003ff527230 */ /* 0x100fe20000004100 */
[----:B------:R-:W-:Y:S01]  /*8540*/  ISETP.NE.AND P6, PT, R189, RZ, PT ;  /* 0x000000ffbd00720c */ /* 0x000fe20003fc5270 */
[----:B------:R-:W-:Y:S01]  /*8550*/  HADD2.F32 R79, -RZ, R3.H1_H1 ;  /* 0x30000003ff4f7230 */ /* 0x000fe20000004100 */
[----:B------:R-:W-:Y:S01]  /*8560*/  F2FP.F16.E4M3.UNPACK_B R3, R143.H1 ;  /* 0x0000008fff03723e */ /* 0x000fe200030006ff */
[--C-:B------:R-:W-:Y:S02]  /*8570*/  HADD2.F32 R84, -RZ, R0.reuse.H0_H0 ;  /* 0x20000000ff547230 */ /* 0x100fe40000004100 */
[----:B------:R-:W-:Y:S01]  /*8580*/  HADD2.F32 R81, -RZ, R0.H1_H1 ;  /* 0x30000000ff517230 */ /* 0x000fe20000004100 */
[-C--:B------:R-:W-:Y:S01]  /*8590*/  F2FP.F16.E4M3.UNPACK_B R0, R144.reuse ;  /* 0x00000090ff00723e */ /* 0x080fe200020006ff */
[--C-:B------:R-:W-:Y:S02]  /*85a0*/  HADD2.F32 R86, -RZ, R4.reuse.H0_H0 ;  /* 0x20000004ff567230 */ /* 0x100fe40000004100 */
[----:B------:R-:W-:Y:S01]  /*85b0*/  HADD2.F32 R83, -RZ, R4.H1_H1 ;  /* 0x30000004ff537230 */ /* 0x000fe20000004100 */
[-C--:B------:R-:W-:Y:S01]  /*85c0*/  F2FP.F16.E4M3.UNPACK_B R4, R145.reuse ;  /* 0x00000091ff04723e */ /* 0x080fe200020006ff */
[--C-:B------:R-:W-:Y:S02]  /*85d0*/  HADD2.F32 R90, -RZ, R0.reuse.H0_H0 ;  /* 0x20000000ff5a7230 */ /* 0x100fe40000004100 */
[----:B------:R-:W-:Y:S01]  /*85e0*/  HADD2.F32 R87, -RZ, R0.H1_H1 ;  /* 0x30000000ff577230 */ /* 0x000fe20000004100 */
[----:B------:R-:W-:Y:S01]  /*85f0*/  F2FP.F16.E4M3.UNPACK_B R0, R145.H1 ;  /* 0x00000091ff00723e */ /* 0x000fe200030006ff */
[--C-:B------:R-:W-:Y:S02]  /*8600*/  HADD2.F32 R88, -RZ, R3.reuse.H0_H0 ;  /* 0x20000003ff587230 */ /* 0x100fe40000004100 */
[----:B------:R-:W-:Y:S01]  /*8610*/  HADD2.F32 R85, -RZ, R3.H1_H1 ;  /* 0x30000003ff557230 */ /* 0x000fe20000004100 */
[----:B------:R-:W-:Y:S01]  /*8620*/  F2FP.F16.E4M3.UNPACK_B R3, R144.H1 ;  /* 0x00000090ff03723e */ /* 0x000fe200030006ff */
[--C-:B------:R-:W-:Y:S02]  /*8630*/  HADD2.F32 R96, -RZ, R0.reuse.H0_H0 ;  /* 0x20000000ff607230 */ /* 0x100fe40000004100 */
[----:B------:R-:W-:Y:S01]  /*8640*/  HADD2.F32 R93, -RZ, R0.H1_H1 ;  /* 0x30000000ff5d7230 */ /* 0x000fe20000004100 */
[-C--:B------:R-:W-:Y:S01]  /*8650*/  F2FP.F16.E4M3.UNPACK_B R0, R146.reuse.H1 ;  /* 0x00000092ff00723e */ /* 0x080fe200030006ff */
[--C-:B------:R-:W-:Y:S02]  /*8660*/  HADD2.F32 R94, -RZ, R4.reuse.H0_H0 ;  /* 0x20000004ff5e7230 */ /* 0x100fe40000004100 */
[----:B------:R-:W-:Y:S01]  /*8670*/  HADD2.F32 R91, -RZ, R4.H1_H1 ;  /* 0x30000004ff5b7230 */ /* 0x000fe20000004100 */
[----:B------:R-:W-:Y:S01]  /*8680*/  F2FP.F16.E4M3.UNPACK_B R4, R147 ;  /* 0x00000093ff04723e */ /* 0x000fe200020006ff */
[--C-:B------:R-:W-:Y:S02]  /*8690*/  HADD2.F32 R92, -RZ, R3.reuse.H0_H0 ;  /* 0x20000003ff5c7230 */ /* 0x100fe40000004100 */
[----:B------:R-:W-:Y:S01]  /*86a0*/  HADD2.F32 R89, -RZ, R3.H1_H1 ;  /* 0x30000003ff597230 */ /* 0x000fe20000004100 */
[----:B------:R-:W-:Y:S01]  /*86b0*/  F2FP.F16.E4M3.UNPACK_B R3, R146 ;  /* 0x00000092ff03723e */ /* 0x000fe200020006ff */
[--C-:B------:R-:W-:Y:S02]  /*86c0*/  HADD2.F32 R100, -RZ, R0.reuse.H0_H0 ;  /* 0x20000000ff647230 */ /* 0x100fe40000004100 */
[----:B------:R-:W-:Y:S01]  /*86d0*/  HADD2.F32 R97, -RZ, R0.H1_H1 ;  /* 0x30000000ff617230 */ /* 0x000fe20000004100 */
[-C--:B------:R-:W-:Y:S01]  /*86e0*/  F2FP.F16.E4M3.UNPACK_B R0, R148.reuse ;  /* 0x00000094ff00723e */ /* 0x080fe200020006ff */
[--C-:B------:R-:W-:Y:S02]  /*86f0*/  HADD2.F32 R102, -RZ, R4.reuse.H0_H0 ;  /* 0x20000004ff667230 */ /* 0x100fe40000004100 */
[----:B------:R-:W-:Y:S01]  /*8700*/  HADD2.F32 R99, -RZ, R4.H1_H1 ;  /* 0x30000004ff637230 */ /* 0x000fe20000004100 */
[----:B------:R-:W-:Y:S01]  /*8710*/  F2FP.F16.E4M3.UNPACK_B R4, R149 ;  /* 0x00000095ff04723e */ /* 0x000fe200020006ff */
[--C-:B------:R-:W-:Y:S02]  /*8720*/  HADD2.F32 R98, -RZ, R3.reuse.H0_H0 ;  /* 0x20000003ff627230 */ /* 0x100fe40000004100 */
[----:B------:R-:W-:Y:S01]  /*8730*/  HADD2.F32 R95, -RZ, R3.H1_H1 ;  /* 0x30000003ff5f7230 */ /* 0x000fe20000004100 */
[----:B------:R-:W-:Y:S01]  /*8740*/  F2FP.F16.E4M3.UNPACK_B R3, R147.H1 ;  /* 0x00000093ff03723e */ /* 0x000fe200030006ff */
[--C-:B------:R-:W-:Y:S02]  /*8750*/  HADD2.F32 R106, -RZ, R0.reuse.H0_H0 ;  /* 0x20000000ff6a7230 */ /* 0x100fe40000004100 */
[----:B------:R-:W-:Y:S01]  /*8760*/  HADD2.F32 R103, -RZ, R0.H1_H1 ;  /* 0x30000000ff677230 */ /* 0x000fe20000004100 */
[----:B------:R-:W-:Y:S01]  /*8770*/  F2FP.F16.E4M3.UNPACK_B R0, R148.H1 ;  /* 0x00000094ff00723e */ /* 0x000fe200030006ff */
[--C-:B------:R-:W-:Y:S02]  /*8780*/  HADD2.F32 R110, -RZ, R4.reuse.H0_H0 ;  /* 0x20000004ff6e7230 */ /* 0x100fe40000004100 */
[----:B------:R-:W-:Y:S02]  /*8790*/  HADD2.F32 R107, -RZ, R4.H1_H1 ;  /* 0x30000004ff6b7230 */ /* 0x000fe40000004100 */
[--C-:B------:R-:W-:Y:S01]  /*87a0*/  HADD2.F32 R104, -RZ, R3.reuse.H0_H0 ;  /* 0x20000003ff687230 */ /* 0x100fe20000004100 */
[----:B------:R-:W1:Y:S01]  /*87b0*/  LDTM.x64 R4, tmem[UR4+0x40] ;  /* 0x00004004000479ee */ /* 0x000e620008340000 */
[----:B------:R-:W-:Y:S01]  /*87c0*/  HADD2.F32 R101, -RZ, R3.H1_H1 ;  /* 0x30000003ff657230 */ /* 0x000fe20000004100 */
[----:B------:R-:W-:Y:S01]  /*87d0*/  F2FP.F16.E4M3.UNPACK_B R3, R149.H1 ;  /* 0x00000095ff03723e */ /* 0x000fe200030006ff */
        /* <DEDUP_REMOVED lines=14> */
[----:B------:R-:W-:Y:S01]  /*88c0*/  F2FP.F16.E4M3.UNPACK_B R0, R152.H1 ;  /* 0x00000098ff00723e */ /* 0x000fe200030006ff */
[--C-:B------:R-:W-:Y:S02]  /*88d0*/  HADD2.F32 R122, -RZ, R3.reuse.H0_H0 ;  /* 0x20000003ff7a7230 */ /* 0x100fe40000004100 */
[C---:B-1----:R-:W-:Y:S01]  /*88e0*/  FMUL R7, R70.reuse, R7 ;  /* 0x0000000746077220 */ /* 0x042fe20000400000 */
        /* <DEDUP_REMOVED lines=10> */
[C---:B------:R-:W-:Y:S01]  /*8990*/  FMUL R0, R70.reuse, R4 ;  /* 0x0000000446007220 */ /* 0x040fe20000400000 */
[--C-:B------:R-:W-:Y:S01]  /*89a0*/  HADD2.F32 R130, -RZ, R127.reuse.H0_H0 ;  /* 0x2000007fff827230 */ /* 0x100fe20000004100 */
[----:B------:R-:W-:Y:S01]  /*89b0*/  F2FP.F16.E4M3.UNPACK_B R4, R155 ;  /* 0x0000009bff04723e */ /* 0x000fe200020006ff */
[----:B------:R-:W-:Y:S02]  /*89c0*/  HADD2.F32 R127, -RZ, R127.H1_H1 ;  /* 0x3000007fff7f7230 */ /* 0x000fe40000004100 */
[C---:B------:R-:W-:Y:S01]  /*89d0*/  FFMA R0, R73.reuse, R2, R0 ;  /* 0x0000000249007223 */ /* 0x040fe20000000000 */
[C---:B------:R-:W-:Y:S01]  /*89e0*/  FMUL R2, R70.reuse, R5 ;  /* 0x0000000546027220 */ /* 0x040fe20000400000 */
[--C-:B------:R-:W-:Y:S01]  /*89f0*/  HADD2.F32 R132, -RZ, R3.reuse.H0_H0 ;  /* 0x20000003ff847230 */ /* 0x100fe20000004100 */
[----:B------:R-:W-:Y:S01]  /*8a00*/  F2FP.F16.E4M3.UNPACK_B R5, R155.H1 ;  /* 0x0000009bff05723e */ /* 0x000fe200030006ff */
[----:B------:R-:W-:Y:S02]  /*8a10*/  HADD2.F32 R129, -RZ, R3.H1_H1 ;  /* 0x30000003ff817230 */ /* 0x000fe40000004100 */
[C---:B------:R-:W-:Y:S01]  /*8a20*/  FFMA R2, R73.reuse, R72, R2 ;  /* 0x0000004849027223 */ /* 0x040fe20000000002 */
[--C-:B------:R-:W-:Y:S02]  /*8a30*/  HADD2.F32 R72, -RZ, R4.reuse.H0_H0 ;  /* 0x20000004ff487230 */ /* 0x100fe40000004100 */
[C---:B------:R-:W-:Y:S01]  /*8a40*/  FMUL R3, R70.reuse, R6 ;  /* 0x0000000646037220 */ /* 0x040fe20000400000 */
[----:B------:R-:W-:Y:S02]  /*8a50*/  HADD2.F32 R131, -RZ, R4.H1_H1 ;  /* 0x30000004ff837230 */ /* 0x000fe40000004100 */
[C---:B------:R-:W-:Y:S01]  /*8a60*/  FMUL R4, R70.reuse, R9 ;  /* 0x0000000946047220 */ /* 0x040fe20000400000 */
[--C-:B------:R-:W-:Y:S02]  /*8a70*/  HADD2.F32 R133, -RZ, R5.reuse.H1_H1 ;  /* 0x30000005ff857230 */ /* 0x100fe40000004100 */
[C---:B------:R-:W-:Y:S01]  /*8a80*/  FFMA R3, R73.reuse, R74, R3 ;  /* 0x0000004a49037223 */ /* 0x040fe20000000003 */
[----:B------:R-:W-:Y:S01]  /*8a90*/  FFMA R7, R73, R76, R7 ;  /* 0x0000004c49077223 */ /* 0x000fe20000000007 */
[----:B------:R-:W-:Y:S02]  /*8aa0*/  HADD2.F32 R74, -RZ, R5.H0_H0 ;  /* 0x20000005ff4a7230 */ /* 0x000fe40000004100 */
[C---:B------:R-:W-:Y:S01]  /*8ab0*/  FMUL R5, R70.reuse, R10 ;  /* 0x0000000a46057220 */ /* 0x040fe20000400000 */
[C---:B------:R-:W-:Y:S01]  /*8ac0*/  FMUL R6, R70.reuse, R11 ;  /* 0x0000000b46067220 */ /* 0x040fe20000400000 */
[C---:B------:R-:W-:Y:S01]  /*8ad0*/  FMUL R11, R70.reuse, R16 ;  /* 0x00000010460b7220 */ /* 0x040fe20000400000 */
[----:B------:R-:W-:Y:S01]  /*8ae0*/  F2FP.SATFINITE.E4M3.F32.PACK_AB_MERGE_C R135, R7, R3, RZ ;  /* 0x000000030787723e */ /* 0x000fe200048070ff */
[C---:B------:R-:W-:Y:S01]  /*8af0*/  FMUL R3, R70.reuse, R8 ;  /* 0x0000000846037220 */ /* 0x040fe20000400000 */
[C---:B------:R-:W-:Y:S01]  /*8b00*/  FMUL R7, R70.reuse, R12 ;  /* 0x0000000c46077220 */ /* 0x040fe20000400000 */
[C---:B------:R-:W-:Y:S01]  /*8b10*/  FMUL R8, R70.reuse, R13 ;  /* 0x0000000d46087220 */ /* 0x040fe20000400000 */
[C---:B------:R-:W-:Y:S01]  /*8b20*/  FMUL R12, R70.reuse, R17 ;  /* 0x00000011460c7220 */ /* 0x040fe20000400000 */
[C---:B------:R-:W-:Y:S01]  /*8b30*/  FFMA R3, R73.reuse, R78, R3 ;  /* 0x0000004e49037223 */ /* 0x040fe20000000003 */
[C---:B------:R-:W-:Y:S01]  /*8b40*/  FFMA R4, R73.reuse, R75, R4 ;  /* 0x0000004b49047223 */ /* 0x040fe20000000004 */
[C---:B------:R-:W-:Y:S01]  /*8b50*/  FFMA R5, R73.reuse, R80, R5 ;  /* 0x0000005049057223 */ /* 0x040fe20000000005 */
[C---:B------:R-:W-:Y:S01]  /*8b60*/  FFMA R6, R73.reuse, R77, R6 ;  /* 0x0000004d49067223 */ /* 0x040fe20000000006 */
[C---:B------:R-:W-:Y:S01]  /*8b70*/  FFMA R7, R73.reuse, R82, R7 ;  /* 0x0000005249077223 */ /* 0x040fe20000000007 */
[C---:B------:R-:W-:Y:S01]  /*8b80*/  FFMA R8, R73.reuse, R79, R8 ;  /* 0x0000004f49087223 */ /* 0x040fe20000000008 */
[C---:B------:R-:W-:Y:S01]  /*8b90*/  FMUL R16, R70.reuse, R21 ;  /* 0x0000001546107220 */ /* 0x040fe20000400000 */
[----:B------:R-:W-:Y:S01]  /*8ba0*/  FMUL R9, R70, R14 ;  /* 0x0000000e46097220 */ /* 0x000fe20000400000 */
[----:B------:R-:W-:Y:S01]  /*8bb0*/  F2FP.SATFINITE.E4M3.F32.PACK_AB_MERGE_C R5, R6, R5, RZ ;  /* 0x000000050605723e */ /* 0x000fe200048070ff */
[C---:B------:R-:W-:Y:S01]  /*8bc0*/  FMUL R10, R70.reuse, R15 ;  /* 0x0000000f460a7220 */ /* 0x040fe20000400000 */
[C---:B------:R-:W-:Y:S01]  /*8bd0*/  FMUL R15, R70.reuse, R20 ;  /* 0x00000014460f7220 */ /* 0x040fe20000400000 */
[C---:B------:R-:W-:Y:S01]  /*8be0*/  FFMA R9, R73.reuse, R84, R9 ;  /* 0x0000005449097223 */ /* 0x040fe20000000009 */
[C---:B------:R-:W-:Y:S01]  /*8bf0*/  FMUL R20, R70.reuse, R25 ;  /* 0x0000001946147220 */ /* 0x040fe20000400000 */
[C---:B------:R-:W-:Y:S01]  /*8c00*/  FFMA R10, R73.reuse, R81, R10 ;  /* 0x00000051490a7223 */ /* 0x040fe2000000000a */
[C---:B------:R-:W-:Y:S01]  /*8c10*/  FFMA R11, R73.reuse, R86, R11 ;  /* 0x00000056490b7223 */ /* 0x040fe2000000000b */
[C---:B------:R-:W-:Y:S01]  /*8c20*/  FFMA R12, R73.reuse, R83, R12 ;  /* 0x00000053490c7223 */ /* 0x040fe2000000000c */
[C---:B------:R-:W-:Y:S01]  /*8c30*/  FMUL R13, R70.reuse, R18 ;  /* 0x00000012460d7220 */ /* 0x040fe20000400000 */
[----:B------:R-:W-:Y:S01]  /*8c40*/  FMUL R14, R70, R19 ;  /* 0x00000013460e7220 */ /* 0x000fe20000400000 */
[----:B------:R-:W-:Y:S01]  /*8c50*/  F2FP.SATFINITE.E4M3.F32.PACK_AB_MERGE_C R9, R10, R9, RZ ;  /* 0x000000090a09723e */ /* 0x000fe200048070ff */
[C---:B------:R-:W-:Y:S01]  /*8c60*/  FMUL R19, R70.reuse, R24 ;  /* 0x0000001846137220 */ /* 0x040fe20000400000 */
        /* <DEDUP_REMOVED lines=17> */
[----:B------:R-:W-:Y:S01]  /*8d80*/  FMUL R27, R70, R32 ;  /* 0x00000020461b7220 */ /* 0x000fe20000400000 */
[C---:B------:R-:W-:Y:S01]  /*8d90*/  FFMA R21, R73.reuse, R96, R21 ;  /* 0x0000006049157223 */ /* 0x040fe20000000015 */
[C---:B------:R-:W-:Y:S01]  /*8da0*/  FFMA R22, R73.reuse, R93, R22 ;  /* 0x0000005d49167223 */ /* 0x040fe20000000016 */
[----:B------:R-:W-:Y:S01]  /*8db0*/  F2FP.SATFINITE.E4M3.F32.PACK_AB_MERGE_C R16, R16, R15, R17 ;  /* 0x0000000f1010723e */ /* 0x000fe20004807011 */
[C---:B------:R-:W-:Y:S01]  /*8dc0*/  FFMA R23, R73.reuse, R98, R23 ;  /* 0x0000006249177223 */ /* 0x040fe20000000017 */
[C---:B------:R-:W-:Y:S01]  /*8dd0*/  FFMA R24, R73.reuse, R95, R24 ;  /* 0x0000005f49187223 */ /* 0x040fe20000000018 */
[----:B------:R-:W-:Y:S01]  /*8de0*/  FMUL R32, R70, R37 ;  /* 0x0000002546207220 */ /* 0x000fe20000400000 */
[----:B------:R-:W-:Y:S01]  /*8df0*/  F2FP.SATFINITE.E4M3.F32.PACK_AB_MERGE_C R21, R22, R21, RZ ;  /* 0x000000151615723e */ /* 0x000fe200048070ff */
[C---:B------:R-:W-:Y:S01]  /*8e00*/  FMUL R25, R70.reuse, R30 ;  /* 0x0000001e46197220 */ /* 0x040fe20000400000 */
[C---:B------:R-:W-:Y:S01]  /*8e10*/  FMUL R26, R70.reuse, R31 ;  /* 0x0000001f461a7220 */ /* 0x040fe20000400000 */
[----:B------:R-:W-:Y:S01]  /*8e20*/  FMUL R31, R70, R36 ;  /* 0x00000024461f7220 */ /* 0x000fe20000400000 */
[----:B------:R-:W-:Y:S01]  /*8e30*/  F2FP.SATFINITE.E4M3.F32.PACK_AB_MERGE_C R17, R20, R19, R21 ;  /* 0x000000131411723e */ /* 0x000fe20004807015 */
        /* <DEDUP_REMOVED lines=8> */
[----:B------:R-:W-:Y:S01]  /*8ec0*/  FMUL R35, R70, R40 ;  /* 0x0000002846237220 */ /* 0x000fe20000400000 */
[C---:B------:R-:W-:Y:S01]  /*8ed0*/  FFMA R29, R73.reuse, R104, R29 ;  /* 0x00000068491d7223 */ /* 0x040fe2000000001d */
[----:B------:R-:W-:Y:S01]  /*8ee0*/  F2FP.SATFINITE.E4M3.F32.PACK_AB_MERGE_C R18, R24, R23, R18 ;  /* 0x000000171812723e */ /* 0x000fe20004807012 */
        /* <DEDUP_REMOVED lines=22> */
[C---:B------:R-:W-:Y:S01]  /*9050*/  FMUL R41, R70.reuse, R46 ;  /* 0x0000002e46297220 */ /* 0x040fe20000400000 */
[C---:B------:R-:W-:Y:S01]  /*9060*/  FMUL R42, R70.reuse, R47 ;  /* 0x0000002f462a7220 */ /* 0x040fe20000400000 */
        /* <DEDUP_REMOVED lines=8> */
[C---:B------:R-:W-:Y:S01]  /*90f0*/  FMUL R47, R70.reuse, R52 ;  /* 0x00000034462f7220 */ /* 0x040fe20000400000 */
        /* <DEDUP_REMOVED lines=10> */
[C---:B------:R-:W-:Y:S01]  /*91a0*/  FFMA R45, R73.reuse, R120, R45 ;  /* 0x00000078492d7223 */ /* 0x040fe2000000002d */
[C---:B------:R-:W-:Y:S01]  /*91b0*/  FMUL R59, R70.reuse, R64 ;  /* 0x00000040463b7220 */ /* 0x040fe20000400000 */
[C---:B------:R-:W-:Y:S01]  /*91c0*/  FMUL R60, R70.reuse, R65 ;  /* 0x00000041463c7220 */ /* 0x040fe20000400000 */
[C---:B------:R-:W-:Y:S01]  /*91d0*/  FMUL R61, R70.reuse, R66 ;  /* 0x00000042463d7220 */ /* 0x040fe20000400000 */
[----:B------:R-:W-:Y:S01]  /*91e0*/  FMUL R62, R70, R67 ;  /* 0x00000043463e7220 */ /* 0x000fe20000400000 */
[C---:B------:R-:W-:Y:S01]  /*91f0*/  FFMA R46, R73.reuse, R117, R46 ;  /* 0x00000075492e7223 */ /* 0x040fe2000000002e */
[----:B------:R-:W-:Y:S01]  /*9200*/  F2FP.SATFINITE.E4M3.F32.PACK_AB_MERGE_C R64, R2, R0, R135 ;  /* 0x000000000240723e */ /* 0x000fe20004807087 */
[C---:B------:R-:W-:Y:S01]  /*9210*/  FFMA R47, R73.reuse, R122, R47 ;  /* 0x0000007a492f7223 */ /* 0x040fe2000000002f */
[----:B------:R-:W-:Y:S01]  /*9220*/  F2FP.SATFINITE.E4M3.F32.PACK_AB_MERGE_C R65, R4, R3, R5 ;  /* 0x000000030441723e */ /* 0x000fe20004807005 */
[C---:B------:R-:W-:Y:S01]  /*9230*/  FFMA R48, R73.reuse, R119, R48 ;  /* 0x0000007749307223 */ /* 0x040fe20000000030 */
[----:B------:R-:W-:Y:S01]  /*9240*/  F2FP.SATFINITE.E4M3.F32.PACK_AB_MERGE_C R66, R8, R7, R9 ;  /* 0x000000070842723e */ /* 0x000fe20004807009 */
[C---:B------:R-:W-:Y:S01]  /*9250*/  FFMA R49, R73.reuse, R124, R49 ;  /* 0x0000007c49317223 */ /* 0x040fe20000000031 */
[----:B------:R-:W-:Y:S01]  /*9260*/  F2FP.SATFINITE.E4M3.F32.PACK_AB_MERGE_C R67, R12, R11, R13 ;  /* 0x0000000b0c43723e */ /* 0x000fe2000480700d */
[----:B------:R-:W-:Y:S01]  /*9270*/  FMUL R53, R70, R58 ;  /* 0x0000003a46357220 */ /* 0x000fe20000400000 */
[C---:B------:R-:W-:Y:S01]  /*9280*/  FFMA R50, R73.reuse, R121, R50 ;  /* 0x0000007949327223 */ /* 0x040fe20000000032 */
[C---:B------:R-:W-:Y:S01]  /*9290*/  FFMA R51, R73.reuse, R126, R51 ;  /* 0x0000007e49337223 */ /* 0x040fe20000000033 */
[C---:B------:R-:W-:Y:S01]  /*92a0*/  FFMA R52, R73.reuse, R123, R52 ;  /* 0x0000007b49347223 */ /* 0x040fe20000000034 */
[----:B------:R1:W-:Y:S01]  /*92b0*/  STS.128 [R137+UR44+0xa200], R64 ;  /* 0x00a2004089007988 */ /* 0x0003e20008000c2c */
[C---:B------:R-:W-:Y:S01]  /*92c0*/  FFMA R53, R73.reuse, R128, R53 ;  /* 0x0000008049357223 */ /* 0x040fe20000000035 */
[----:B------:R-:W-:Y:S01]  /*92d0*/  F2FP.SATFINITE.E4M3.F32.PACK_AB_MERGE_C R37, R38, R37, RZ ;  /* 0x000000252625723e */ /* 0x000fe200048070ff */
[C---:B------:R-:W-:Y:S01]  /*92e0*/  FFMA R54, R73.reuse, R125, R54 ;  /* 0x0000007d49367223 */ /* 0x040fe20000000036 */
[----:B------:R-:W-:Y:S01]  /*92f0*/  FMUL R58, R70, R63 ;  /* 0x0000003f463a7220 */ /* 0x000fe20000400000 */
[C---:B------:R-:W-:Y:S01]  /*9300*/  FFMA R55, R73.reuse, R130, R55 ;  /* 0x0000008249377223 */ /* 0x040fe20000000037 */
[C---:B------:R-:W-:Y:S01]  /*9310*/  FFMA R56, R73.reuse, R127, R56 ;  /* 0x0000007f49387223 */ /* 0x040fe20000000038 */
[C---:B------:R-:W-:Y:S01]  /*9320*/  FFMA R57, R73.reuse, R132, R57 ;  /* 0x0000008449397223 */ /* 0x040fe20000000039 */
[----:B------:R1:W-:Y:S01]  /*9330*/  STS.128 [R179+0xa010], R16 ;  /* 0x00a01010b3007388 */ /* 0x0003e20000000c00 */
[----:B------:R-:W-:Y:S01]  /*9340*/  F2FP.SATFINITE.E4M3.F32.PACK_AB_MERGE_C R33, R36, R35, R37 ;  /* 0x000000232421723e */ /* 0x000fe20004807025 */
[C---:B------:R-:W-:Y:S01]  /*9350*/  FFMA R58, R73.reuse, R129, R58 ;  /* 0x00000081493a7223 */ /* 0x040fe2000000003a */
[----:B------:R-:W-:Y:S01]  /*9360*/  F2FP.SATFINITE.E4M3.F32.PACK_AB_MERGE_C R34, R42, R41, RZ ;  /* 0x000000292a22723e */ /* 0x000fe200048070ff */
[C---:B------:R-:W-:Y:S01]  /*9370*/  FFMA R59, R73.reuse, R72, R59 ;  /* 0x00000048493b7223 */ /* 0x040fe2000000003b */
[----:B------:R-:W-:Y:S01]  /*9380*/  F2FP.SATFINITE.E4M3.F32.PACK_AB_MERGE_C R35, R46, R45, RZ ;  /* 0x0000002d2e23723e */ /* 0x000fe200048070ff */
        /* <DEDUP_REMOVED lines=25> */
[----:B------:R-:W-:Y:S02]  /*9520*/  UIADD3 UR4, UP0, UPT, UR62, 0x680, URZ ;  /* 0x000006803e047890 */ /* 0x000fe4000ff1e0ff */
[----:B------:R-:W-:Y:S02]  /*9530*/  UIADD3 UR9, UPT, UPT, UR49, 0x40, URZ ;  /* 0x0000004031097890 */ /* 0x000fe4000fffe0ff */
[----:B------:R-:W-:Y:S02]  /*9540*/  UIADD3 UR8, UPT, UPT, UR44, 0xa200, URZ ;  /* 0x0000a2002c087890 */ /* 0x000fe4000fffe0ff */
[----:B------:R-:W-:Y:S01]  /*9550*/  UIADD3.X UR5, UPT, UPT, URZ, UR63, URZ, UP0, !UPT ;  /* 0x0000003fff057290 */ /* 0x000fe200087fe4ff */
[----:B------:R-:W-:Y:S01]  /*9560*/  UMOV UR10, UR50 ;  /* 0x00000032000a7c82 */ /* 0x000fe20008000000 */
[----:B------:R-:W-:Y:S07]  /*9570*/  UMOV UR11, UR36 ;  /* 0x00000024000b7c82 */ /* 0x000fee0008000000 */
[----:B------:R2:W-:Y:S01]  /*9580*/  UTMASTG.3D [UR8], [UR4] ;  /* 0x00000008040073b5 */ /* 0x0005e20008010000 */
[----:B------:R0:W-:Y:S01]  /*9590*/  UTMACMDFLUSH ;  /* 0x00000000000079b7 */ /* 0x0001e20000000000 */
[----:B--2---:R-:W-:Y:S04]  /*95a0*/  DEPBAR.LE SB0, 0x1 ;  /* 0x000080400000791a */ /* 0x004fe80000000000 */
.L_x_133:
[----:B------:R-:W-:Y:S05]  /*95b0*/  BSYNC.RECONVERGENT B0 ;  /* 0x0000000000007941 */ /* 0x000fea0003800200 */
.L_x_132:
        /* <DEDUP_REMOVED lines=16> */
.L_x_137:
[----:B------:R-:W-:Y:S05]  /*96c0*/  BSYNC B0 ;  /* 0x0000000000007941 */ /* 0x000fea0003800000 */
.L_x_136:
        /* <DEDUP_REMOVED lines=20> */
.L_x_135:
[----:B------:R-:W-:Y:S05]  /*9810*/  BSYNC B1 ;  /* 0x0000000000017941 */ /* 0x000fea0003800000 */
.L_x_134:
        /* <DEDUP_REMOVED lines=22> */
.L_x_140:
[----:B------:R-:W-:Y:S05]  /*9980*/  BSYNC.RECONVERGENT B6 ;  /* 0x0000000000067941 */ /* 0x000fea0003800200 */
.L_x_139:
        /* <DEDUP_REMOVED lines=276> */
[----:B------:R-:W-:Y:S02]  /*aad0*/  UIADD3 UR4, UPT, UPT, UR44, 0x8200, URZ ;  /* 0x000082002c047890 */ /* 0x000fe4000fffe0ff */
[----:B------:R-:W-:Y:S01]  /*aae0*/  UIADD3 UR9, UPT, UPT, UR49, 0x80, URZ ;  /* 0x0000008031097890 */ /* 0x000fe2000fffe0ff */
[----:B------:R-:W-:Y:S01]  /*aaf0*/  UMOV UR10, UR50 ;  /* 0x00000032000a7c82 */ /* 0x000fe20008000000 */
[----:B------:R-:W-:Y:S02]  /*ab00*/  UMOV UR11, UR36 ;  /* 0x00000024000b7c82 */ /* 0x000fe40008000000 */
        /* <DEDUP_REMOVED lines=8> */
.L_x_142:
[----:B------:R-:W-:Y:S05]  /*ab90*/  BSYNC.RECONVERGENT B0 ;  /* 0x0000000000007941 */ /* 0x000fea0003800200 */
.L_x_141:
        /* <DEDUP_REMOVED lines=16> */
.L_x_146:
[----:B------:R-:W-:Y:S05]  /*aca0*/  BSYNC B0 ;  /* 0x0000000000007941 */ /* 0x000fea0003800000 */
.L_x_145:
        /* <DEDUP_REMOVED lines=20> */
.L_x_144:
[----:B------:R-:W-:Y:S05]  /*adf0*/  BSYNC B1 ;  /* 0x0000000000017941 */ /* 0x000fea0003800000 */
.L_x_143:
[----:B------:R-:W-:Y:S05]  /*ae00*/  VIADD R0, R71, 0xc0 ;  /* 0x000000c047007836 */ /* 0x000fea0000000000 */
        /* <DEDUP_REMOVED lines=20> */
.L_x_148:
[----:B------:R-:W-:Y:S01]  /*af50*/  ISETP.NE.AND P0, PT, R178, RZ, PT ;  /* 0x000000ffb200720c */ /* 0x000fe20003f05270 */
[----:B------:R-:W-:Y:S05]  /*af60*/  WARPSYNC.ALL ;  /* 0x0000000000007948 */ /* 0x000fea0003800000 */
[----:B------:R-:W-:Y:S01]  /*af70*/  R2UR UR4, R71 ;  /* 0x00000000470472ca */ /* 0x000fe200000e0000 */
[----:B------:R-:W-:Y:S01]  /*af80*/  BSSY.RECONVERGENT B0, `(.L_x_149) ;  /* 0x000011c000007945 */ /* 0x000fe20003800200 */
[----:B------:R-:W-:Y:S02]  /*af90*/  F2FP.F16.E4M3.UNPACK_B R11, R141 ;  /* 0x0000008dff0b723e */ /* 0x000fe400020006ff */
[----:B------:R-:W-:Y:S02]  /*afa0*/  F2FP.F16.E4M3.UNPACK_B R10, R142 ;  /* 0x0000008eff0a723e */ /* 0x000fe400020006ff */
[----:B------:R-:W-:Y:S01]  /*afb0*/  F2FP.F16.E4M3.UNPACK_B R9, R143 ;  /* 0x0000008fff09723e */ /* 0x000fe200020006ff */
[--C-:B------:R-:W-:Y:S01]  /*afc0*/  HADD2.F32 R74, -RZ, R11.reuse.H0_H0 ;  /* 0x2000000bff4a7230 */ /* 0x100fe20000004100 */
[----:B------:R-:W-:Y:S01]  /*afd0*/  F2FP.F16.E4M3.UNPACK_B R8, R144 ;  /* 0x00000090ff08723e */ /* 0x000fe200020006ff */
[----:B------:R-:W-:Y:S01]  /*afe0*/  HADD2.F32 R76, -RZ, R11.H1_H1 ;  /* 0x3000000bff4c7230 */ /* 0x000fe20000004100 */
[----:B------:R-:W-:Y:S01]  /*aff0*/  F2FP.F16.E4M3.UNPACK_B R7, R145 ;  /* 0x00000091ff07723e */ /* 0x000fe200020006ff */
[--C-:B------:R-:W-:Y:S01]  /*b000*/  HADD2.F32 R77, -RZ, R10.reuse.H0_H0 ;  /* 0x2000000aff4d7230 */ /* 0x100fe20000004100 */
[----:B------:R-:W-:Y:S01]  /*b010*/  F2FP.F16.E4M3.UNPACK_B R6, R146 ;  /* 0x00000092ff06723e */ /* 0x000fe200020006ff */
[----:B------:R-:W-:Y:S01]  /*b020*/  HADD2.F32 R80, -RZ, R10.H1_H1 ;  /* 0x3000000aff507230 */ /* 0x000fe20000004100 */
[----:B------:R-:W-:Y:S01]  /*b030*/  F2FP.F16.E4M3.UNPACK_B R5, R147 ;  /* 0x00000093ff05723e */ /* 0x000fe200020006ff */
[--C-:B------:R-:W-:Y:S01]  /*b040*/  HADD2.F32 R81, -RZ, R9.reuse.H0_H0 ;  /* 0x20000009ff517230 */ /* 0x100fe20000004100 */
[----:B-1----:R-:W-:Y:S01]  /*b050*/  F2FP.F16.E4M3.UNPACK_B R4, R148 ;  /* 0x00000094ff04723e */ /* 0x002fe200020006ff */
[----:B------:R-:W-:Y:S01]  /*b060*/  HADD2.F32 R83, -RZ, R9.H1_H1 ;  /* 0x30000009ff537230 */ /* 0x000fe20000004100 */
[-C--:B------:R-:W-:Y:S01]  /*b070*/  F2FP.F16.E4M3.UNPACK_B R2, R140.reuse ;  /* 0x0000008cff02723e */ /* 0x080fe200020006ff */
[--C-:B------:R-:W-:Y:S01]  /*b080*/  HADD2.F32 R86, -RZ, R8.reuse.H0_H0 ;  /* 0x20000008ff567230 */ /* 0x100fe20000004100 */
[----:B------:R-:W-:Y:S01]  /*b090*/  F2FP.F16.E4M3.UNPACK_B R140, R140.H1 ;  /* 0x0000008cff8c723e */ /* 0x000fe200030006ff */
[----:B------:R-:W-:Y:S01]  /*b0a0*/  HADD2.F32 R87, -RZ, R8.H1_H1 ;  /* 0x30000008ff577230 */ /* 0x000fe20000004100 */
[----:B------:R-:W-:Y:S01]  /*b0b0*/  F2FP.F16.E4M3.UNPACK_B R141, R141.H1 ;  /* 0x0000008dff8d723e */ /* 0x000fe200030006ff */
[--C-:B------:R-:W-:Y:S01]  /*b0c0*/  HADD2.F32 R90, -RZ, R7.reuse.H0_H0 ;  /* 0x20000007ff5a7230 */ /* 0x100fe20000004100 */
[----:B------:R-:W-:Y:S01]  /*b0d0*/  F2FP.F16.E4M3.UNPACK_B R142, R142.H1 ;  /* 0x0000008eff8e723e */ /* 0x000fe200030006ff */
[----:B------:R-:W-:Y:S01]  /*b0e0*/  HADD2.F32 R91, -RZ, R7.H1_H1 ;  /* 0x30000007ff5b7230 */ /* 0x000fe20000004100 */
[----:B------:R-:W-:Y:S01]  /*b0f0*/  F2FP.F16.E4M3.UNPACK_B R143, R143.H1 ;  /* 0x0000008fff8f723e */ /* 0x000fe200030006ff */
[--C-:B------:R-:W-:Y:S01]  /*b100*/  HADD2.F32 R94, -RZ, R6.reuse.H0_H0 ;  /* 0x20000006ff5e7230 */ /* 0x100fe20000004100 */
[----:B------:R-:W-:Y:S01]  /*b110*/  IADD3 R165, PT, PT, R165, 0x130, RZ ;  /* 0x00000130a5a57810 */ /* 0x000fe20007ffe0ff */
[----:B------:R-:W-:Y:S01]  /*b120*/  HADD2.F32 R95, -RZ, R6.H1_H1 ;  /* 0x30000006ff5f7230 */ /* 0x000fe20000004100 */
[----:B------:R-:W-:Y:S01]  /*b130*/  F2FP.F16.E4M3.UNPACK_B R107, R149 ;  /* 0x00000095ff6b723e */ /* 0x000fe200020006ff */
[--C-:B------:R-:W-:Y:S01]  /*b140*/  HADD2.F32 R98, -RZ, R5.reuse.H0_H0 ;  /* 0x20000005ff627230 */ /* 0x100fe20000004100 */
[----:B------:R-:W-:Y:S01]  /*b150*/  LOP3.LUT R165, R165, 0xfefffff8, RZ, 0xc0, !PT ;  /* 0xfefffff8a5a57812 */ /* 0x000fe200078ec0ff */
[----:B------:R-:W-:Y:S01]  /*b160*/  HADD2.F32 R99, -RZ, R5.H1_H1 ;  /* 0x30000005ff637230 */ /* 0x000fe20000004100 */
[----:B------:R-:W-:Y:S01]  /*b170*/  F2FP.F16.E4M3.UNPACK_B R111, R150 ;  /* 0x00000096ff6f723e */ /* 0x000fe200020006ff */
[--C-:B------:R-:W-:Y:S01]  /*b180*/  HADD2.F32 R102, -RZ, R4.reuse.H0_H0 ;  /* 0x20000004ff667230 */ /* 0x100fe20000004100 */
[----:B------:R-:W-:Y:S01]  /*b190*/  F2FP.F16.E4M3.UNPACK_B R115, R151 ;  /* 0x00000097ff73723e */ /* 0x000fe200020006ff */
[----:B------:R-:W-:Y:S01]  /*b1a0*/  HADD2.F32 R103, -RZ, R4.H1_H1 ;  /* 0x30000004ff677230 */ /* 0x000fe20000004100 */
[----:B------:R-:W-:Y:S01]  /*b1b0*/  F2FP.F16.E4M3.UNPACK_B R119, R152 ;  /* 0x00000098ff77723e */ /* 0x000fe200020006ff */
[----:B------:R-:W1:Y:S01]  /*b1c0*/  LDTM.x64 R4, tmem[UR4+0xc0] ;  /* 0x0000c004000479ee */ /* 0x000e620008340000 */
[--C-:B------:R-:W-:Y:S01]  /*b1d0*/  HADD2.F32 R0, -RZ, R2.reuse.H0_H0 ;  /* 0x20000002ff007230 */ /* 0x100fe20000004100 */
[----:B------:R-:W-:Y:S01]  /*b1e0*/  NOP ;  /* 0x0000000000007918 */ /* 0x000fe20000000000 */
[----:B-1----:R1:W-:Y:S01]  /*b1f0*/  SYNCS.ARRIVE.TRANS64.RED.A1T0 RZ, [R165+URZ], RZ ;  /* 0x000000ffa5ff79a7 */ /* 0x0023e200081004ff */
[----:B------:R-:W-:Y:S01]  /*b200*/  HADD2.F32 R2, -RZ, R2.H1_H1 ;  /* 0x30000002ff027230 */ /* 0x000fe20000004100 */
[----:B------:R-:W-:Y:S01]  /*b210*/  F2FP.F16.E4M3.UNPACK_B R123, R153 ;  /* 0x00000099ff7b723e */ /* 0x000fe200020006ff */
[----:B------:R-:W-:Y:S01]  /*b220*/  HADD2.F32 R78, -RZ, R141.H1_H1 ;  /* 0x3000008dff4e7230 */ /* 0x000fe20000004100 */
[----:B------:R-:W-:Y:S01]  /*b230*/  F2FP.F16.E4M3.UNPACK_B R127, R154 ;  /* 0x0000009aff7f723e */ /* 0x000fe200020006ff */
[--C-:B------:R-:W-:Y:S01]  /*b240*/  HADD2.F32 R106, -RZ, R107.reuse.H0_H0 ;  /* 0x2000006bff6a7230 */ /* 0x100fe20000004100 */
[----:B------:R-:W-:Y:S01]  /*b250*/  F2FP.F16.E4M3.UNPACK_B R130, R155 ;  /* 0x0000009bff82723e */ /* 0x000fe200020006ff */
[----:B------:R-:W-:Y:S01]  /*b260*/  HADD2.F32 R107, -RZ, R107.H1_H1 ;  /* 0x3000006bff6b7230 */ /* 0x000fe20000004100 */
[----:B------:R-:W-:Y:S01]  /*b270*/  F2FP.F16.E4M3.UNPACK_B R144, R144.H1 ;  /* 0x00000090ff90723e */ /* 0x000fe200030006ff */
        /* <DEDUP_REMOVED lines=12> */
[C---:B------:R-:W-:Y:S01]  /*b340*/  FMUL R4, R70.reuse, R4 ;  /* 0x0000000446047220 */ /* 0x040fe20000400000 */
[C---:B------:R-:W-:Y:S01]  /*b350*/  FMUL R5, R70.reuse, R5 ;  /* 0x0000000546057220 */ /* 0x040fe20000400000 */
[--C-:B------:R-:W-:Y:S02]  /*b360*/  HADD2.F32 R3, -RZ, R140.reuse.H0_H0 ;  /* 0x2000008cff037230 */ /* 0x100fe40000004100 */
        /* <DEDUP_REMOVED lines=9> */
[----:B------:R-:W-:Y:S02]  /*b400*/  HADD2.F32 R122, -RZ, R123.H0_H0 ;  /* 0x2000007bff7a7230 */ /* 0x000fe40000004100 */
[C---:B------:R-:W-:Y:S01]  /*b410*/  FMUL R6, R70.reuse, R6 ;  /* 0x0000000646067220 */ /* 0x040fe20000400000 */
[----:B------:R-:W-:Y:S02]  /*b420*/  HADD2.F32 R72, -RZ, R140.H1_H1 ;  /* 0x3000008cff487230 */ /* 0x000fe40000004100 */
[C---:B------:R-:W-:Y:S01]  /*b430*/  FMUL R7, R70.reuse, R7 ;  /* 0x0000000746077220 */ /* 0x040fe20000400000 */
[----:B------:R-:W-:Y:S02]  /*b440*/  HADD2.F32 R75, -RZ, R141.H0_H0 ;  /* 0x2000008dff4b7230 */ /* 0x000fe40000004100 */
[C---:B------:R-:W-:Y:S01]  /*b450*/  FFMA R6, R73.reuse, R3, R6 ;  /* 0x0000000349067223 */ /* 0x040fe20000000006 */
[----:B------:R-:W-:Y:S02]  /*b460*/  HADD2.F32 R123, -RZ, R123.H1_H1 ;  /* 0x3000007bff7b7230 */ /* 0x000fe40000004100 */
[C---:B------:R-:W-:Y:S01]  /*b470*/  FFMA R7, R73.reuse, R72, R7 ;  /* 0x0000004849077223 */ /* 0x040fe20000000007 */
[C---:B------:R-:W-:Y:S01]  /*b480*/  FFMA R8, R73.reuse, R74, R8 ;  /* 0x0000004a49087223 */ /* 0x040fe20000000008 */
[----:B------:R-:W-:Y:S01]  /*b490*/  FFMA R9, R73, R76, R9 ;  /* 0x0000004c49097223 */ /* 0x000fe20000000009 */
[--C-:B------:R-:W-:Y:S02]  /*b4a0*/  HADD2.F32 R126, -RZ, R127.reuse.H0_H0 ;  /* 0x2000007fff7e7230 */ /* 0x100fe40000004100 */
[C---:B------:R-:W-:Y:S01]  /*b4b0*/  FMUL R10, R70.reuse, R10 ;  /* 0x0000000a460a7220 */ /* 0x040fe20000400000 */
[----:B------:R-:W-:Y:S01]  /*b4c0*/  F2FP.SATFINITE.E4M3.F32.PACK_AB_MERGE_C R76, R7, R6, RZ ;  /* 0x00000006074c723e */ /* 0x000fe200048070ff */
[C---:B------:R-:W-:Y:S01]  /*b4d0*/  FMUL R7, R70.reuse, R20 ;  /* 0x0000001446077220 */ /* 0x040fe20000400000 */
[----:B------:R-:W-:Y:S02]  /*b4e0*/  HADD2.F32 R127, -RZ, R127.H1_H1 ;  /* 0x3000007fff7f7230 */ /* 0x000fe40000004100 */
[C---:B------:R-:W-:Y:S01]  /*b4f0*/  FFMA R10, R73.reuse, R75, R10 ;  /* 0x0000004b490a7223 */ /* 0x040fe2000000000a */
[----:B------:R-:W-:Y:S02]  /*b500*/  HADD2.F32 R72, -RZ, R130.H0_H0 ;  /* 0x20000082ff487230 */ /* 0x000fe40000004100 */
[C---:B------:R-:W-:Y:S01]  /*b510*/  FMUL R11, R70.reuse, R11 ;  /* 0x0000000b460b7220 */ /* 0x040fe20000400000 */
[--C-:B------:R-:W-:Y:S02]  /*b520*/  HADD2.F32 R79, -RZ, R142.reuse.H0_H0 ;  /* 0x2000008eff4f7230 */ /* 0x100fe40000004100 */
[C---:B------:R-:W-:Y:S01]  /*b530*/  FMUL R14, R70.reuse, R14 ;  /* 0x0000000e460e7220 */ /* 0x040fe20000400000 */
[----:B------:R-:W-:Y:S02]  /*b540*/  HADD2.F32 R82, -RZ, R142.H1_H1 ;  /* 0x3000008eff527230 */ /* 0x000fe40000004100 */
[C---:B------:R-:W-:Y:S01]  /*b550*/  FFMA R11, R73.reuse, R78, R11 ;  /* 0x0000004e490b7223 */ /* 0x040fe2000000000b */
[C---:B------:R-:W-:Y:S01]  /*b560*/  FFMA R12, R73.reuse, R77, R12 ;  /* 0x0000004d490c7223 */ /* 0x040fe2000000000c */
[C---:B------:R-:W-:Y:S01]  /*b570*/  FFMA R13, R73.reuse, R80, R13 ;  /* 0x00000050490d7223 */ /* 0x040fe2000000000d */
[----:B------:R-:W-:Y:S01]  /*b580*/  FFMA R14, R73, R79, R14 ;  /* 0x0000004f490e7223 */ /* 0x000fe2000000000e */
[----:B------:R-:W-:Y:S01]  /*b590*/  HADD2.F32 R75, -RZ, R130.H1_H1 ;  /* 0x30000082ff4b7230 */ /* 0x000fe20000004100 */
[----:B------:R-:W-:Y:S01]  /*b5a0*/  F2FP.SATFINITE.E4M3.F32.PACK_AB_MERGE_C R78, R11, R10, RZ ;  /* 0x0000000a0b4e723e */ /* 0x000fe200048070ff */
[C---:B------:R-:W-:Y:S01]  /*b5b0*/  FMUL R10, R70.reuse, R21 ;  /* 0x00000015460a7220 */ /* 0x040fe20000400000 */
[C---:B------:R-:W-:Y:S01]  /*b5c0*/  FMUL R21, R70.reuse, R28 ;  /* 0x0000001c46157220 */ /* 0x040fe20000400000 */
        /* <DEDUP_REMOVED lines=8> */
[C---:B------:R-:W-:Y:S01]  /*b650*/  FMUL R18, R70.reuse, R25 ;  /* 0x0000001946127220 */ /* 0x040fe20000400000 */
[----:B------:R-:W-:Y:S01]  /*b660*/  F2FP.SATFINITE.E4M3.F32.PACK_AB_MERGE_C R14, R15, R14, RZ ;  /* 0x0000000e0f0e723e */ /* 0x000fe200048070ff */
        /* <DEDUP_REMOVED lines=8> */
[C---:B------:R-:W-:Y:S01]  /*b6f0*/  FFMA R11, R73.reuse, R88, R11 ;  /* 0x00000058490b7223 */ /* 0x040fe2000000000b */
[----:B------:R-:W-:Y:S01]  /*b700*/  FMUL R22, R70, R29 ;  /* 0x0000001d46167220 */ /* 0x000fe20000400000 */
        /* <DEDUP_REMOVED lines=13> */
[----:B------:R-:W-:Y:S01]  /*b7e0*/  FMUL R20, R70, R27 ;  /* 0x0000001b46147220 */ /* 0x000fe20000400000 */
[--C-:B------:R-:W-:Y:S01]  /*b7f0*/  HADD2.F32 R96, -RZ, R146.reuse.H0_H0 ;  /* 0x20000092ff607230 */ /* 0x100fe20000004100 */
[----:B------:R-:W-:Y:S01]  /*b800*/  F2FP.SATFINITE.E4M3.F32.PACK_AB_MERGE_C R16, R10, R7, R16 ;  /* 0x000000070a10723e */ /* 0x000fe20004807010 */
[----:B------:R-:W-:Y:S02]  /*b810*/  HADD2.F32 R97, -RZ, R146.H1_H1 ;  /* 0x30000092ff617230 */ /* 0x000fe40000004100 */
        /* <DEDUP_REMOVED lines=28> */
[----:B------:R-:W-:Y:S01]  /*b9e0*/  F2FP.F16.E4M3.UNPACK_B R151, R151.H1 ;  /* 0x00000097ff97723e */ /* 0x000fe200030006ff */
[----:B------:R-:W-:Y:S01]  /*b9f0*/  FMUL R38, R70, R45 ;  /* 0x0000002d46267220 */ /* 0x000fe20000400000 */
[----:B------:R-:W-:Y:S01]  /*ba00*/  F2FP.SATFINITE.E4M3.F32.PACK_AB_MERGE_C R19, R28, R27, RZ ;  /* 0x0000001b1c13723e */ /* 0x000fe200048070ff */
[----:B------:R-:W-:Y:S01]  /*ba10*/  FFMA R31, R73, R104, R31 ;  /* 0x00000068491f7223 */ /* 0x000fe2000000001f */
[C---:B------:R-:W-:Y:S01]  /*ba20*/  FMUL R45, R70.reuse, R52 ;  /* 0x00000034462d7220 */ /* 0x040fe20000400000 */
[C---:B------:R-:W-:Y:S01]  /*ba30*/  FMUL R52, R70.reuse, R59 ;  /* 0x0000003b46347220 */ /* 0x040fe20000400000 */
[----:B------:R-:W-:Y:S01]  /*ba40*/  F2FP.F16.E4M3.UNPACK_B R152, R152.H1 ;  /* 0x00000098ff98723e */ /* 0x000fe200030006ff */
[C---:B------:R-:W-:Y:S01]  /*ba50*/  FMUL R59, R70.reuse, R66 ;  /* 0x00000042463b7220 */ /* 0x040fe20000400000 */
[----:B------:R-:W-:Y:S01]  /*ba60*/  F2FP.SATFINITE.E4M3.F32.PACK_AB_MERGE_C R66, R13, R12, R14 ;  /* 0x0000000c0d42723e */ /* 0x000fe2000480700e */
        /* <DEDUP_REMOVED lines=11> */
[C---:B------:R-:W-:Y:S01]  /*bb20*/  FFMA R35, R73.reuse, R108, R35 ;  /* 0x0000006c49237223 */ /* 0x040fe20000000023 */
[C---:B------:R-:W-:Y:S01]  /*bb30*/  FMUL R36, R70.reuse, R43 ;  /* 0x0000002b46247220 */ /* 0x040fe20000400000 */
[--C-:B------:R-:W-:Y:S02]  /*bb40*/  HADD2.F32 R112, -RZ, R150.reuse.H0_H0 ;  /* 0x20000096ff707230 */ /* 0x100fe40000004100 */
[C---:B------:R-:W-:Y:S01]  /*bb50*/  FMUL R39, R70.reuse, R46 ;  /* 0x0000002e46277220 */ /* 0x040fe20000400000 */
        /* <DEDUP_REMOVED lines=13> */
[C---:B------:R-:W-:Y:S01]  /*bc30*/  FMUL R46, R70.reuse, R53 ;  /* 0x00000035462e7220 */ /* 0x040fe20000400000 */
[--C-:B------:R-:W-:Y:S02]  /*bc40*/  HADD2.F32 R120, -RZ, R152.reuse.H0_H0 ;  /* 0x20000098ff787230 */ /* 0x100fe40000004100 */
[C---:B------:R-:W-:Y:S01]  /*bc50*/  FMUL R50, R70.reuse, R57 ;  /* 0x0000003946327220 */ /* 0x040fe20000400000 */
[C---:B------:R-:W-:Y:S01]  /*bc60*/  FMUL R51, R70.reuse, R58 ;  /* 0x0000003a46337220 */ /* 0x040fe20000400000 */
[C---:B------:R-:W-:Y:S01]  /*bc70*/  FMUL R53, R70.reuse, R60 ;  /* 0x0000003c46357220 */ /* 0x040fe20000400000 */
[C---:B------:R-:W-:Y:S01]  /*bc80*/  FFMA R43, R73.reuse, R116, R43 ;  /* 0x00000074492b7223 */ /* 0x040fe2000000002b */
[----:B------:R-:W-:Y:S02]  /*bc90*/  HADD2.F32 R121, -RZ, R152.H1_H1 ;  /* 0x30000098ff797230 */ /* 0x000fe40000004100 */
[C---:B------:R-:W-:Y:S01]  /*bca0*/  FMUL R47, R70.reuse, R54 ;  /* 0x00000036462f7220 */ /* 0x040fe20000400000 */
[C---:B------:R-:W-:Y:S01]  /*bcb0*/  FMUL R57, R70.reuse, R64 ;  /* 0x0000004046397220 */ /* 0x040fe20000400000 */
[C---:B------:R-:W-:Y:S01]  /*bcc0*/  FMUL R58, R70.reuse, R65 ;  /* 0x00000041463a7220 */ /* 0x040fe20000400000 */
[C---:B------:R-:W-:Y:S01]  /*bcd0*/  FMUL R60, R70.reuse, R67 ;  /* 0x00000043463c7220 */ /* 0x040fe20000400000 */
[----:B------:R-:W-:Y:S01]  /*bce0*/  FFMA R44, R73, R117, R44 ;  /* 0x00000075492c7223 */ /* 0x000fe2000000002c */
[C---:B------:R-:W-:Y:S01]  /*bcf0*/  FMUL R48, R70.reuse, R55 ;  /* 0x0000003746307220 */ /* 0x040fe20000400000 */
[----:B------:R-:W-:Y:S01]  /*bd00*/  F2FP.SATFINITE.E4M3.F32.PACK_AB_MERGE_C R64, R5, R4, R76 ;  /* 0x000000040540723e */ /* 0x000fe2000480704c */
[----:B------:R-:W-:Y:S01]  /*bd10*/  FFMA R45, R73, R118, R45 ;  /* 0x00000076492d7223 */ /* 0x000fe2000000002d */
[----:B------:R-:W-:Y:S01]  /*bd20*/  F2FP.SATFINITE.E4M3.F32.PACK_AB_MERGE_C R65, R9, R8, R78 ;  /* 0x000000080941723e */ /* 0x000fe2000480704e */
[----:B------:R-:W-:Y:S01]  /*bd30*/  FMUL R49, R70, R56 ;  /* 0x0000003846317220 */ /* 0x000fe20000400000 */
[----:B------:R-:W-:Y:S01]  /*bd40*/  F2FP.SATFINITE.E4M3.F32.PACK_AB_MERGE_C R67, R2, R0, R3 ;  /* 0x000000000243723e */ /* 0x000fe20004807003 */
[C---:B------:R-:W-:Y:S01]  /*bd50*/  FFMA R46, R73.reuse, R119, R46 ;  /* 0x00000077492e7223 */ /* 0x040fe2000000002e */
[----:B------:R-:W-:Y:S01]  /*bd60*/  F2FP.F16.E4M3.UNPACK_B R154, R154.H1 ;  /* 0x0000009aff9a723e */ /* 0x000fe200030006ff */
[--C-:B------:R-:W-:Y:S02]  /*bd70*/  HADD2.F32 R124, -RZ, R153.reuse.H0_H0 ;  /* 0x20000099ff7c7230 */ /* 0x100fe40000004100 */
[C---:B------:R-:W-:Y:S01]  /*bd80*/  FFMA R47, R73.reuse, R120, R47 ;  /* 0x00000078492f7223 */ /* 0x040fe2000000002f */
[----:B------:R1:W-:Y:S01]  /*bd90*/  STS.128 [R137+UR44+0xa200], R64 ;  /* 0x00a2004089007988 */ /* 0x0003e20008000c2c */
[----:B------:R-:W-:Y:S02]  /*bda0*/  HADD2.F32 R125, -RZ, R153.H1_H1 ;  /* 0x30000099ff7d7230 */ /* 0x000fe40000004100 */
[C---:B------:R-:W-:Y:S01]  /*bdb0*/  FFMA R48, R73.reuse, R121, R48 ;  /* 0x0000007949307223 */ /* 0x040fe20000000030 */
[C---:B------:R-:W-:Y:S01]  /*bdc0*/  FFMA R49, R73.reuse, R122, R49 ;  /* 0x0000007a49317223 */ /* 0x040fe20000000031 */
[----:B------:R-:W-:Y:S01]  /*bdd0*/  F2FP.F16.E4M3.UNPACK_B R155, R155.H1 ;  /* 0x0000009bff9b723e */ /* 0x000fe200030006ff */
[C---:B------:R-:W-:Y:S01]  /*bde0*/  FFMA R50, R73.reuse, R123, R50 ;  /* 0x0000007b49327223 */ /* 0x040fe20000000032 */
[----:B------:R-:W-:Y:S01]  /*bdf0*/  FMUL R54, R70, R61 ;  /* 0x0000003d46367220 */ /* 0x000fe20000400000 */
[--C-:B------:R-:W-:Y:S01]  /*be00*/  HADD2.F32 R128, -RZ, R154.reuse.H0_H0 ;  /* 0x2000009aff807230 */ /* 0x100fe20000004100 */
[----:B------:R1:W-:Y:S01]  /*be10*/  STS.128 [R179+0xa010], R16 ;  /* 0x00a01010b3007388 */ /* 0x0003e20000000c00 */
[----:B------:R-:W-:Y:S01]  /*be20*/  F2FP.SATFINITE.E4M3.F32.PACK_AB_MERGE_C R35, R36, R35, RZ ;  /* 0x000000232423723e */ /* 0x000fe200048070ff */
[C---:B------:R-:W-:Y:S01]  /*be30*/  FFMA R51, R73.reuse, R124, R51 ;  /* 0x0000007c49337223 */ /* 0x040fe20000000033 */
[----:B------:R-:W-:Y:S01]  /*be40*/  F2FP.SATFINITE.E4M3.F32.PACK_AB_MERGE_C R39, R40, R39, RZ ;  /* 0x000000272827723e */ /* 0x000fe200048070ff */
[----:B------:R-:W-:Y:S02]  /*be50*/  HADD2.F32 R129, -RZ, R154.H1_H1 ;  /* 0x3000009aff817230 */ /* 0x000fe40000004100 */
[C---:B------:R-:W-:Y:S01]  /*be60*/  FMUL R55, R70.reuse, R62 ;  /* 0x0000003e46377220 */ /* 0x040fe20000400000 */
[C---:B------:R-:W-:Y:S01]  /*be70*/  FFMA R52, R73.reuse, R125, R52 ;  /* 0x0000007d49347223 */ /* 0x040fe20000000034 */
[----:B------:R-:W-:Y:S01]  /*be80*/  FMUL R56, R70, R63 ;  /* 0x0000003f46387220 */ /* 0x000fe20000400000 */
[C---:B------:R-:W-:Y:S01]  /*be90*/  FFMA R53, R73.reuse, R126, R53 ;  /* 0x0000007e49357223 */ /* 0x040fe20000000035 */
[C---:B------:R-:W-:Y:S01]  /*bea0*/  FFMA R54, R73.reuse, R127, R54 ;  /* 0x0000007f49367223 */ /* 0x040fe20000000036 */
[--C-:B------:R-:W-:Y:S02]  /*beb0*/  HADD2.F32 R74, -RZ, R155.reuse.H0_H0 ;  /* 0x2000009bff4a7230 */ /* 0x100fe40000004100 */
[C---:B------:R-:W-:Y:S01]  /*bec0*/  FFMA R55, R73.reuse, R128, R55 ;  /* 0x0000008049377223 */ /* 0x040fe20000000037 */
[----:B------:R-:W-:Y:S02]  /*bed0*/  HADD2.F32 R131, -RZ, R155.H1_H1 ;  /* 0x3000009bff837230 */ /* 0x000fe40000004100 */
[C---:B------:R-:W-:Y:S01]  /*bee0*/  FFMA R56, R73.reuse, R129, R56 ;  /* 0x0000008149387223 */ /* 0x040fe20000000038 */
[----:B------:R-:W-:Y:S01]  /*bef0*/  F2FP.SATFINITE.E4M3.F32.PACK_AB_MERGE_C R43, R44, R43, RZ ;  /* 0x0000002b2c2b723e */ /* 0x000fe200048070ff */
[C---:B------:R-:W-:Y:S01]  /*bf00*/  FFMA R57, R73.reuse, R72, R57 ;  /* 0x0000004849397223 */ /* 0x040fe20000000039 */
[C---:B------:R-:W-:Y:S01]  /*bf10*/  FFMA R58, R73.reuse, R75, R58 ;  /* 0x0000004b493a7223 */ /* 0x040fe2000000003a */
[C---:B------:R-:W-:Y:S01]  /*bf20*/  FFMA R59, R73.reuse, R74, R59 ;  /* 0x0000004a493b7223 */ /* 0x040fe2000000003b */
[----:B------:R-:W-:Y:S01]  /*bf30*/  F2FP.SATFINITE.E4M3.F32.PACK_AB_MERGE_C R33, R34, R33, R35 ;  /* 0x000000212221723e */ /* 0x000fe20004807023 */
[----:B------:R-:W-:Y:S01]  /*bf40*/  FFMA R60, R73, R131, R60 ;  /* 0x00000083493c7223 */ /* 0x000fe2000000003c */
[----:B------:R-:W-:Y:S02]  /*bf50*/  F2FP.SATFINITE.E4M3.F32.PACK_AB_MERGE_C R32, R30, R29, R32 ;  /* 0x0000001d1e20723e */ /* 0x000fe40004807020 */
        /* <DEDUP_REMOVED lines=11> */
[----:B------:R-:W-:Y:S03]  /*c010*/  IADD3 R68, PT, PT, R68, 0x1, RZ ;  /* 0x0000000144447810 */ /* 0x000fe60007ffe0ff */
        /* <DEDUP_REMOVED lines=18> */
.L_x_150:
[----:B------:R-:W-:Y:S05]  /*c140*/  BSYNC.RECONVERGENT B0 ;  /* 0x0000000000007941 */ /* 0x000fea0003800200 */
.L_x_149:
[----:B------:R-:W-:Y:S01]  /*c150*/  R2UR UR4, R164 ;  /* 0x00000000a40472ca */ /* 0x000fe200000e0000 */
[----:B------:R-:W-:Y:S01]  /*c160*/  BAR.SYNC.DEFER_BLOCKING 0x1, 0x80 ;  /* 0x0042000000007b1d */ /* 0x000fe20000010000 */
[----:B------:R-:W-:Y:S01]  /*c170*/  ISETP.NE.AND P0, PT, R166, 0x2, PT ;  /* 0x00000002a600780c */ /* 0x000fe20003f05270 */
[----:B------:R-:W-:Y:S01]  /*c180*/  UISETP.NE.AND UP0, UPT, UR46, URZ, UPT ;  /* 0x000000ff2e00728c */ /* 0x000fe2000bf05270 */
[----:B------:R-:W-:Y:S01]  /*c190*/  ISETP.NE.AND P1, PT, R68, 0x2, PT ;  /* 0x000000024400780c */ /* 0x000fe20003f25270 */
[----:B------:R-:W-:Y:S01]  /*c1a0*/  UIADD3 UR16, UPT, UPT, UR38, UR61, URZ ;  /* 0x0000003d26107290 */ /* 0x000fe2000fffe0ff */
[----:B------:R-:W-:Y:S02]  /*c1b0*/  SEL R0, RZ, 0x1, P0 ;  /* 0x00000001ff007807 */ /* 0x000fe40000000000 */
[----:B------:R-:W-:Y:S02]  /*c1c0*/  SEL R3, RZ, 0x1, P1 ;  /* 0x00000001ff037807 */ /* 0x000fe40000800000 */
[----:B------:R-:W-:Y:S02]  /*c1d0*/  LOP3.LUT R171, R171, R0, RZ, 0x3c, !PT ;  /* 0x00000000abab7212 */ /* 0x000fe400078e3cff */
[----:B------:R-:W-:Y:S01]  /*c1e0*/  LOP3.LUT R172, R172, R3, RZ, 0x3c, !PT ;  /* 0x00000003acac7212 */ /* 0x000fe200078e3cff */
[----:B------:R-:W-:Y:S01]  /*c1f0*/  UIADD3 UR20, UPT, UPT, UR37, UR4, URZ ;  /* 0x0000000425147290 */ /* 0x000fe2000fffe0ff */
[----:B------:R-:W-:Y:S02]  /*c200*/  SEL R166, R166, RZ, P0 ;  /* 0x000000ffa6a67207 */ /* 0x000fe40000000000 */
[----:B------:R-:W-:Y:S01]  /*c210*/  SEL R68, R68, RZ, P1 ;  /* 0x000000ff44447207 */ /* 0x000fe20000800000 */
[----:B------:R-:W-:Y:S01]  /*c220*/  UMOV UR36, UR59 ;  /* 0x0000003b00247c82 */ /* 0x000fe20008000000 */
[----:B------:R-:W-:Y:S07]  /*c230*/  BRA.U UP0, `(.L_x_151) ;  /* 0xffffff9900907547 */ /* 0x000fee000b83ffff */
[----:B------:R-:W-:Y:S05]  /*c240*/  EXIT ;  /* 0x000000000000794d */ /* 0x000fea0003800000 */
.L_x_25:
[----:B---3--:R3:W4:Y:S02]  /*c250*/  SYNCS.PHASECHK.TRANS64.TRYWAIT P0, [R3+URZ+0x150], R2 ;  /* 0x00015002030075a7 */ /* 0x00872400080011ff */
[----:B----4-:R-:W-:Y:S05]  /*c260*/  @!P0 NANOSLEEP.SYNCS 0x989680 ;  /* 0x009896800000895d */ /* 0x010fea0003900000 */
[----:B------:R-:W4:Y:S02]  /*c270*/  @!P0 SYNCS.PHASECHK.TRANS64 P0, [R3+URZ+0x150], R2 ;  /* 0x00015002030085a7 */ /* 0x000f2400080010ff */
[----:B----4-:R-:W-:Y:S05]  /*c280*/  @!P0 BRA `(.L_x_25) ;  /* 0xfffffffc00f08947 */ /* 0x010fea000383ffff */
[----:B------:R-:W-:Y:S05]  /*c290*/  BRA `(.L_x_152) ;  /* 0xffffff5800747947 */ /* 0x000fea000383ffff */
.L_x_28:
[----:B--2---:R-:W-:-:S07]  /*c2a0*/  MOV R0, UR33 ;  /* 0x0000002100007c02 */ /* 0x004fce0008000f00 */
.L_x_153:
[----:B--2---:R2:W3:Y:S02]  /*c2b0*/  SYNCS.PHASECHK.TRANS64.TRYWAIT P0, [R0+URZ+0x58], R3 ;  /* 0x00005803000075a7 */ /* 0x0044e400080011ff */
[----:B---3--:R-:W-:Y:S05]  /*c2c0*/  @!P0 NANOSLEEP.SYNCS 0x989680 ;  /* 0x009896800000895d */ /* 0x008fea0003900000 */
[----:B------:R-:W3:Y:S02]  /*c2d0*/  @!P0 SYNCS.PHASECHK.TRANS64 P0, [R0+URZ+0x58], R3 ;  /* 0x00005803000085a7 */ /* 0x000ee400080010ff */
[----:B---3--:R-:W-:Y:S05]  /*c2e0*/  @!P0 BRA `(.L_x_153) ;  /* 0xfffffffc00f08947 */ /* 0x008fea000383ffff */
[----:B------:R-:W-:Y:S05]  /*c2f0*/  BRA `(.L_x_27) ;  /* 0xffffff5800cc7947 */ /* 0x000fea000383ffff */
.L_x_35:
[----:B-1----:R-:W-:-:S07]  /*c300*/  MOV R0, UR17 ;  /* 0x0000001100007c02 */ /* 0x002fce0008000f00 */
.L_x_154:
[----:B-1----:R1:W2:Y:S02]  /*c310*/  SYNCS.PHASECHK.TRANS64.TRYWAIT P0, [R0+URZ+0x58], R3 ;  /* 0x00005803000075a7 */ /* 0x0022a400080011ff */
[----:B--2---:R-:W-:Y:S05]  /*c320*/  @!P0 NANOSLEEP.SYNCS 0x989680 ;  /* 0x009896800000895d */ /* 0x004fea0003900000 */
[----:B------:R-:W2:Y:S02]  /*c330*/  @!P0 SYNCS.PHASECHK.TRANS64 P0, [R0+URZ+0x58], R3 ;  /* 0x00005803000085a7 */ /* 0x000ea400080010ff */
[----:B--2---:R-:W-:Y:S05]  /*c340*/  @!P0 BRA `(.L_x_154) ;  /* 0xfffffffc00f08947 */ /* 0x004fea000383ffff */
[----:B------:R-:W-:Y:S05]  /*c350*/  BRA `(.L_x_34) ;  /* 0xffffff5c00947947 */ /* 0x000fea000383ffff */
.L_x_40:
[----:B-1----:R1:W2:Y:S02]  /*c360*/  SYNCS.PHASECHK.TRANS64.TRYWAIT P0, [R3+URZ+0x100], R0 ;  /* 0x00010000030075a7 */ /* 0x0022a400080011ff */
[----:B--2---:R-:W-:Y:S05]  /*c370*/  @!P0 NANOSLEEP.SYNCS 0x989680 ;  /* 0x009896800000895d */ /* 0x004fea0003900000 */
[----:B------:R-:W2:Y:S02]  /*c380*/  @!P0 SYNCS.PHASECHK.TRANS64 P0, [R3+URZ+0x100], R0 ;  /* 0x00010000030085a7 */ /* 0x000ea400080010ff */
[----:B--2---:R-:W-:Y:S05]  /*c390*/  @!P0 BRA `(.L_x_40) ;  /* 0xfffffffc00f08947 */ /* 0x004fea000383ffff */
[----:B------:R-:W-:Y:S05]  /*c3a0*/  BRA `(.L_x_155) ;  /* 0xffffff6000447947 */ /* 0x000fea000383ffff */
.L_x_44:
[----:B-1----:R-:W-:-:S07]  /*c3b0*/  MOV R0, UR4 ;  /* 0x0000000400007c02 */ /* 0x002fce0008000f00 */
.L_x_156:
[----:B-1----:R1:W2:Y:S02]  /*c3c0*/  SYNCS.PHASECHK.TRANS64.TRYWAIT P0, [R0+URZ], R3 ;  /* 0x00000003000075a7 */ /* 0x0022a400080011ff */
[----:B--2---:R-:W-:Y:S05]  /*c3d0*/  @!P0 NANOSLEEP.SYNCS 0x989680 ;  /* 0x009896800000895d */ /* 0x004fea0003900000 */
[----:B------:R-:W2:Y:S02]  /*c3e0*/  @!P0 SYNCS.PHASECHK.TRANS64 P0, [R0+URZ], R3 ;  /* 0x00000003000085a7 */ /* 0x000ea400080010ff */
[----:B--2---:R-:W-:Y:S05]  /*c3f0*/  @!P0 BRA `(.L_x_156) ;  /* 0xfffffffc00f08947 */ /* 0x004fea000383ffff */
[----:B------:R-:W-:Y:S05]  /*c400*/  BRA `(.L_x_157) ;  /* 0xffffff6400ec7947 */ /* 0x000fea000383ffff */
.L_x_45:
[----:B------:R-:W-:-:S07]  /*c410*/  MOV R0, UR5 ;  /* 0x0000000500007c02 */ /* 0x000fce0008000f00 */
.L_x_158:
[----:B-1----:R1:W2:Y:S02]  /*c420*/  SYNCS.PHASECHK.TRANS64.TRYWAIT P0, [R0+URZ], R3 ;  /* 0x00000003000075a7 */ /* 0x0022a400080011ff */
[----:B--2---:R-:W-:Y:S05]  /*c430*/  @!P0 NANOSLEEP.SYNCS 0x989680 ;  /* 0x009896800000895d */ /* 0x004fea0003900000 */
[----:B------:R-:W2:Y:S02]  /*c440*/  @!P0 SYNCS.PHASECHK.TRANS64 P0, [R0+URZ], R3 ;  /* 0x00000003000085a7 */ /* 0x000ea400080010ff */
[----:B--2---:R-:W-:Y:S05]  /*c450*/  @!P0 BRA `(.L_x_158) ;  /* 0xfffffffc00f08947 */ /* 0x004fea000383ffff */
[----:B------:R-:W-:Y:S05]  /*c460*/  BRA `(.L_x_159) ;  /* 0xffffff6400f87947 */ /* 0x000fea000383ffff */
.L_x_46:
[----:B------:R-:W-:-:S07]  /*c470*/  MOV R0, UR5 ;  /* 0x0000000500007c02 */ /* 0x000fce0008000f00 */
.L_x_160:
[----:B-1----:R1:W2:Y:S02]  /*c480*/  SYNCS.PHASECHK.TRANS64.TRYWAIT P0, [R0+URZ], R3 ;  /* 0x00000003000075a7 */ /* 0x0022a400080011ff */
[----:B--2---:R-:W-:Y:S05]  /*c490*/  @!P0 NANOSLEEP.SYNCS 0x989680 ;  /* 0x009896800000895d */ /* 0x004fea0003900000 */
[----:B------:R-:W2:Y:S02]  /*c4a0*/  @!P0 SYNCS.PHASECHK.TRANS64 P0, [R0+URZ], R3 ;  /* 0x00000003000085a7 */ /* 0x000ea400080010ff */
[----:B--2---:R-:W-:Y:S05]  /*c4b0*/  @!P0 BRA `(.L_x_160) ;  /* 0xfffffffc00f08947 */ /* 0x004fea000383ffff */
[----:B------:R-:W-:Y:S05]  /*c4c0*/  BRA `(.L_x_161) ;  /* 0xffffff6800047947 */ /* 0x000fea000383ffff */
.L_x_47:
[----:B------:R-:W-:-:S07]  /*c4d0*/  MOV R0, UR5 ;  /* 0x0000000500007c02 */ /* 0x000fce0008000f00 */
.L_x_162:
[----:B-1----:R1:W2:Y:S02]  /*c4e0*/  SYNCS.PHASECHK.TRANS64.TRYWAIT P0, [R0+URZ], R3 ;  /* 0x00000003000075a7 */ /* 0x0022a400080011ff */
[----:B--2---:R-:W-:Y:S05]  /*c4f0*/  @!P0 NANOSLEEP.SYNCS 0x989680 ;  /* 0x009896800000895d */ /* 0x004fea0003900000 */
[----:B------:R-:W2:Y:S02]  /*c500*/  @!P0 SYNCS.PHASECHK.TRANS64 P0, [R0+URZ], R3 ;  /* 0x00000003000085a7 */ /* 0x000ea400080010ff */
[----:B--2---:R-:W-:Y:S05]  /*c510*/  @!P0 BRA `(.L_x_162) ;  /* 0xfffffffc00f08947 */ /* 0x004fea000383ffff */
[----:B------:R-:W-:Y:S05]  /*c520*/  BRA `(.L_x_163) ;  /* 0xffffff6800107947 */ /* 0x000fea000383ffff */
.L_x_48:
[----:B------:R-:W-:-:S07]  /*c530*/  MOV R0, UR5 ;  /* 0x0000000500007c02 */ /* 0x000fce0008000f00 */
.L_x_164:
[----:B-1----:R1:W2:Y:S02]  /*c540*/  SYNCS.PHASECHK.TRANS64.TRYWAIT P0, [R0+URZ], R3 ;  /* 0x00000003000075a7 */ /* 0x0022a400080011ff */
[----:B--2---:R-:W-:Y:S05]  /*c550*/  @!P0 NANOSLEEP.SYNCS 0x989680 ;  /* 0x009896800000895d */ /* 0x004fea0003900000 */
[----:B------:R-:W2:Y:S02]  /*c560*/  @!P0 SYNCS.PHASECHK.TRANS64 P0, [R0+URZ], R3 ;  /* 0x00000003000085a7 */ /* 0x000ea400080010ff */
[----:B--2---:R-:W-:Y:S05]  /*c570*/  @!P0 BRA `(.L_x_164) ;  /* 0xfffffffc00f08947 */ /* 0x004fea000383ffff */
[----:B------:R-:W-:Y:S05]  /*c580*/  BRA `(.L_x_165) ;  /* 0xffffff68001c7947 */ /* 0x000fea000383ffff */
.L_x_49:
[----:B------:R-:W-:-:S07]  /*c590*/  MOV R0, UR5 ;  /* 0x0000000500007c02 */ /* 0x000fce0008000f00 */
.L_x_166:
[----:B-1----:R1:W2:Y:S02]  /*c5a0*/  SYNCS.PHASECHK.TRANS64.TRYWAIT P0, [R0+URZ], R3 ;  /* 0x00000003000075a7 */ /* 0x0022a400080011ff */
[----:B--2---:R-:W-:Y:S05]  /*c5b0*/  @!P0 NANOSLEEP.SYNCS 0x989680 ;  /* 0x009896800000895d */ /* 0x004fea0003900000 */
[----:B------:R-:W2:Y:S02]  /*c5c0*/  @!P0 SYNCS.PHASECHK.TRANS64 P0, [R0+URZ], R3 ;  /* 0x00000003000085a7 */ /* 0x000ea400080010ff */
[----:B--2---:R-:W-:Y:S05]  /*c5d0*/  @!P0 BRA `(.L_x_166) ;  /* 0xfffffffc00f08947 */ /* 0x004fea000383ffff */
[----:B------:R-:W-:Y:S05]  /*c5e0*/  BRA `(.L_x_167) ;  /* 0xffffff6800287947 */ /* 0x000fea000383ffff */
.L_x_50:
[----:B------:R-:W-:-:S07]  /*c5f0*/  MOV R0, UR5 ;  /* 0x0000000500007c02 */ /* 0x000fce0008000f00 */
.L_x_168:
[----:B-1----:R1:W2:Y:S02]  /*c600*/  SYNCS.PHASECHK.TRANS64.TRYWAIT P0, [R0+URZ], R3 ;  /* 0x00000003000075a7 */ /* 0x0022a400080011ff */
[----:B--2---:R-:W-:Y:S05]  /*c610*/  @!P0 NANOSLEEP.SYNCS 0x989680 ;  /* 0x009896800000895d */ /* 0x004fea0003900000 */
[----:B------:R-:W2:Y:S02]  /*c620*/  @!P0 SYNCS.PHASECHK.TRANS64 P0, [R0+URZ], R3 ;  /* 0x00000003000085a7 */ /* 0x000ea400080010ff */
[----:B--2---:R-:W-:Y:S05]  /*c630*/  @!P0 BRA `(.L_x_168) ;  /* 0xfffffffc00f08947 */ /* 0x004fea000383ffff */
[----:B------:R-:W-:Y:S05]  /*c640*/  BRA `(.L_x_169) ;  /* 0xffffff6800347947 */ /* 0x000fea000383ffff */
.L_x_51:
[----:B------:R-:W-:-:S07]  /*c650*/  MOV R0, UR5 ;  /* 0x0000000500007c02 */ /* 0x000fce0008000f00 */
.L_x_170:
[----:B-1----:R1:W2:Y:S02]  /*c660*/  SYNCS.PHASECHK.TRANS64.TRYWAIT P0, [R0+URZ], R3 ;  /* 0x00000003000075a7 */ /* 0x0022a400080011ff */
[----:B--2---:R-:W-:Y:S05]  /*c670*/  @!P0 NANOSLEEP.SYNCS 0x989680 ;  /* 0x009896800000895d */ /* 0x004fea0003900000 */
[----:B------:R-:W2:Y:S02]  /*c680*/  @!P0 SYNCS.PHASECHK.TRANS64 P0, [R0+URZ], R3 ;  /* 0x00000003000085a7 */ /* 0x000ea400080010ff */
[----:B--2---:R-:W-:Y:S05]  /*c690*/  @!P0 BRA `(.L_x_170) ;  /* 0xfffffffc00f08947 */ /* 0x004fea000383ffff */
[----:B------:R-:W-:Y:S05]  /*c6a0*/  BRA `(.L_x_171) ;  /* 0xffffff6800407947 */ /* 0x000fea000383ffff */
.L_x_52:
[----:B------:R-:W-:-:S07]  /*c6b0*/  MOV R0, UR5 ;  /* 0x0000000500007c02 */ /* 0x000fce0008000f00 */
.L_x_172:
[----:B-1----:R1:W2:Y:S02]  /*c6c0*/  SYNCS.PHASECHK.TRANS64.TRYWAIT P0, [R0+URZ], R3 ;  /* 0x00000003000075a7 */ /* 0x0022a400080011ff */
[----:B--2---:R-:W-:Y:S05]  /*c6d0*/  @!P0 NANOSLEEP.SYNCS 0x989680 ;  /* 0x009896800000895d */ /* 0x004fea0003900000 */
[----:B------:R-:W2:Y:S02]  /*c6e0*/  @!P0 SYNCS.PHASECHK.TRANS64 P0, [R0+URZ], R3 ;  /* 0x00000003000085a7 */ /* 0x000ea400080010ff */
[----:B--2---:R-:W-:Y:S05]  /*c6f0*/  @!P0 BRA `(.L_x_172) ;  /* 0xfffffffc00f08947 */ /* 0x004fea000383ffff */
[----:B------:R-:W-:Y:S05]  /*c700*/  BRA `(.L_x_173) ;  /* 0xffffff68004c7947 */ /* 0x000fea000383ffff */
.L_x_53:
[----:B------:R-:W-:-:S07]  /*c710*/  MOV R0, UR5 ;  /* 0x0000000500007c02 */ /* 0x000fce0008000f00 */
.L_x_174:
[----:B-1----:R1:W2:Y:S02]  /*c720*/  SYNCS.PHASECHK.TRANS64.TRYWAIT P0, [R0+URZ], R3 ;  /* 0x00000003000075a7 */ /* 0x0022a400080011ff */
[----:B--2---:R-:W-:Y:S05]  /*c730*/  @!P0 NANOSLEEP.SYNCS 0x989680 ;  /* 0x009896800000895d */ /* 0x004fea0003900000 */
[----:B------:R-:W2:Y:S02]  /*c740*/  @!P0 SYNCS.PHASECHK.TRANS64 P0, [R0+URZ], R3 ;  /* 0x00000003000085a7 */ /* 0x000ea400080010ff */
[----:B--2---:R-:W-:Y:S05]  /*c750*/  @!P0 BRA `(.L_x_174) ;  /* 0xfffffffc00f08947 */ /* 0x004fea000383ffff */
[----:B------:R-:W-:Y:S05]  /*c760*/  BRA `(.L_x_175) ;  /* 0xffffff6800587947 */ /* 0x000fea000383ffff */
.L_x_56:
[----:B--2---:R2:W3:Y:S02]  /*c770*/  SYNCS.PHASECHK.TRANS64.TRYWAIT P0, [R2+URZ+0x140], R5 ;  /* 0x00014005020075a7 */ /* 0x0044e400080011ff */
[----:B---3--:R-:W-:Y:S05]  /*c780*/  @!P0 NANOSLEEP.SYNCS 0x989680 ;  /* 0x009896800000895d */ /* 0x008fea0003900000 */
[----:B------:R-:W3:Y:S02]  /*c790*/  @!P0 SYNCS.PHASECHK.TRANS64 P0, [R2+URZ+0x140], R5 ;  /* 0x00014005020085a7 */ /* 0x000ee400080010ff */
[----:B---3--:R-:W-:Y:S05]  /*c7a0*/  @!P0 BRA `(.L_x_56) ;  /* 0xfffffffc00f08947 */ /* 0x008fea000383ffff */
[----:B------:R-:W-:Y:S05]  /*c7b0*/  BRA `(.L_x_176) ;  /* 0xffffff6800b47947 */ /* 0x000fea000383ffff */
.L_x_57:
[----:B------:R-:W-:-:S07]  /*c7c0*/  MOV R2, UR4 ;  /* 0x0000000400027c02 */ /* 0x000fce0008000f00 */
.L_x_177:
[----:B--2---:R2:W3:Y:S02]  /*c7d0*/  SYNCS.PHASECHK.TRANS64.TRYWAIT P0, [R2+URZ+0x110], R5 ;  /* 0x00011005020075a7 */ /* 0x0044e400080011ff */
[----:B---3--:R-:W-:Y:S05]  /*c7e0*/  @!P0 NANOSLEEP.SYNCS 0x989680 ;  /* 0x009896800000895d */ /* 0x008fea0003900000 */
[----:B------:R-:W3:Y:S02]  /*c7f0*/  @!P0 SYNCS.PHASECHK.TRANS64 P0, [R2+URZ+0x110], R5 ;  /* 0x00011005020085a7 */ /* 0x000ee400080010ff */
[----:B---3--:R-:W-:Y:S05]  /*c800*/  @!P0 BRA `(.L_x_177) ;  /* 0xfffffffc00f08947 */ /* 0x008fea000383ffff */
[----:B------:R-:W-:Y:S05]  /*c810*/  BRA `(.L_x_178) ;  /* 0xffffff6800c47947 */ /* 0x000fea000383ffff */
.L_x_58:
[----:B--2---:R2:W3:Y:S02]  /*c820*/  SYNCS.PHASECHK.TRANS64.TRYWAIT P1, [R2+URZ+0x100], R5 ;  /* 0x00010005020075a7 */ /* 0x0044e400080211ff */
[----:B---3--:R-:W-:Y:S05]  /*c830*/  @!P1 NANOSLEEP.SYNCS 0x989680 ;  /* 0x009896800000995d */ /* 0x008fea0003900000 */
[----:B------:R-:W3:Y:S02]  /*c840*/  @!P1 SYNCS.PHASECHK.TRANS64 P1, [R2+URZ+0x100], R5 ;  /* 0x00010005020095a7 */ /* 0x000ee400080210ff */
[----:B---3--:R-:W-:Y:S05]  /*c850*/  @!P1 BRA `(.L_x_58) ;  /* 0xfffffffc00f09947 */ /* 0x008fea000383ffff */
[----:B------:R-:W-:Y:S05]  /*c860*/  BRA `(.L_x_179) ;  /* 0xffffff6800f47947 */ /* 0x000fea000383ffff */
.L_x_61:
[----:B------:R-:W-:-:S07]  /*c870*/  MOV R0, UR4 ;  /* 0x0000000400007c02 */ /* 0x000fce0008000f00 */
.L_x_180:
[----:B--2---:R2:W3:Y:S02]  /*c880*/  SYNCS.PHASECHK.TRANS64.TRYWAIT P0, [R0+URZ+0x110], R3 ;  /* 0x00011003000075a7 */ /* 0x0044e400080011ff */
[----:B---3--:R-:W-:Y:S05]  /*c890*/  @!P0 NANOSLEEP.SYNCS 0x989680 ;  /* 0x009896800000895d */ /* 0x008fea0003900000 */
[----:B------:R-:W3:Y:S02]  /*c8a0*/  @!P0 SYNCS.PHASECHK.TRANS64 P0, [R0+URZ+0x110], R3 ;  /* 0x00011003000085a7 */ /* 0x000ee400080010ff */
[----:B---3--:R-:W-:Y:S05]  /*c8b0*/  @!P0 BRA `(.L_x_180) ;  /* 0xfffffffc00f08947 */ /* 0x008fea000383ffff */
[----:B------:R-:W-:Y:S05]  /*c8c0*/  BRA `(.L_x_60) ;  /* 0xffffff6c00487947 */ /* 0x000fea000383ffff */
.L_x_70:
[----:B--2---:R-:W-:-:S04]  /*c8d0*/  MOV R0, UR5 ;  /* 0x0000000500007c02 */ /* 0x004fc80008000f00 */
[----:B------:R2:W3:Y:S03]  /*c8e0*/  SYNCS.PHASECHK.TRANS64.TRYWAIT P0, [R0+URZ+0x8], R7 ;  /* 0x00000807000075a7 */ /* 0x0004e600080011ff */
[----:B---3--:R-:W-:Y:S05]  /*c8f0*/  @!P0 NANOSLEEP.SYNCS 0x989680 ;  /* 0x009896800000895d */ /* 0x008fea0003900000 */
[----:B------:R-:W3:Y:S02]  /*c900*/  @!P0 SYNCS.PHASECHK.TRANS64 P0, [R0+URZ+0x8], R7 ;  /* 0x00000807000085a7 */ /* 0x000ee400080010ff */
[----:B---3--:R-:W-:Y:S05]  /*c910*/  @!P0 BRA `(.L_x_70) ;  /* 0xfffffffc00ec8947 */ /* 0x008fea000383ffff */
[----:B------:R-:W-:Y:S05]  /*c920*/  BRA `(.L_x_69) ;  /* 0xffffff6c00fc7947 */ /* 0x000fea000383ffff */
.L_x_72:
[----:B------:R-:W-:Y:S01]  /*c930*/  BSSY B0, `(.L_x_181) ;  /* 0x0000006000007945 */ /* 0x000fe20003800000 */
[----:B------:R-:W-:-:S07]  /*c940*/  MOV R15, 0xffffffff ;  /* 0xffffffff000f7802 */ /* 0x000fce0000000f00 */
[----:B-12--5:R-:W-:Y:S05]  /*c950*/  WARPSYNC.COLLECTIVE R15, `(.L_x_182) ;  /* 0x000000000f0c7348 */ /* 0x026fea0003c00000 */
[----:B------:R-:W-:Y:S02]  /*c960*/  ELECT P6, UR79, PT ;  /* 0x00000000004f782f */ /* 0x000fe400038c0000 */
[----:B------:R-:W-:Y:S01]  /*c970*/  MOV R14, UR79 ;  /* 0x0000004f000e7c02 */ /* 0x000fe20008000f00 */
[----:B-12--5:R-:W-:Y:S10]  /*c980*/  ENDCOLLECTIVE ;  /* 0x000000000000791b */ /* 0x026ff40003800000 */
.L_x_182:
[----:B------:R-:W-:Y:S05]  /*c990*/  BSYNC B0 ;  /* 0x0000000000007941 */ /* 0x000fea0003800000 */
.L_x_181:
[----:B------:R-:W-:Y:S01]  /*c9a0*/  PLOP3.LUT P0, PT, P6, PT, PT, 0x80, 0x8 ;  /* 0x000000000008781c */ /* 0x000fe2000370f070 */
[----:B------:R-:W-:-:S12]  /*c9b0*/  BRA `(.L_x_183) ;  /* 0xffffff7000287947 */ /* 0x000fd8000383ffff */
.L_x_74:
[----:B--2---:R-:W-:-:S04]  /*c9c0*/  MOV R0, UR5 ;  /* 0x0000000500007c02 */ /* 0x004fc80008000f00 */
[----:B------:R2:W3:Y:S03]  /*c9d0*/  SYNCS.PHASECHK.TRANS64.TRYWAIT P0, [R0+URZ+0x8], R5 ;  /* 0x00000805000075a7 */ /* 0x0004e600080011ff */
[----:B---3--:R-:W-:Y:S05]  /*c9e0*/  @!P0 NANOSLEEP.SYNCS 0x989680 ;  /* 0x009896800000895d */ /* 0x008fea0003900000 */
[----:B------:R-:W3:Y:S02]  /*c9f0*/  @!P0 SYNCS.PHASECHK.TRANS64 P0, [R0+URZ+0x8], R5 ;  /* 0x00000805000085a7 */ /* 0x000ee400080010ff */
[----:B---3--:R-:W-:Y:S05]  /*ca00*/  @!P0 BRA `(.L_x_74) ;  /* 0xfffffffc00ec8947 */ /* 0x008fea000383ffff */
[----:B------:R-:W-:Y:S05]  /*ca10*/  BRA `(.L_x_73) ;  /* 0xffffff70002c7947 */ /* 0x000fea000383ffff */
.L_x_75:
[----:B-1----:R1:W2:Y:S02]  /*ca20*/  SYNCS.PHASECHK.TRANS64.TRYWAIT P0, [R0+URZ+0x100], R5 ;  /* 0x00010005000075a7 */ /* 0x0022a400080011ff */
[----:B--2---:R-:W-:Y:S05]  /*ca30*/  @!P0 NANOSLEEP.SYNCS 0x989680 ;  /* 0x009896800000895d */ /* 0x004fea0003900000 */
[----:B------:R-:W2:Y:S02]  /*ca40*/  @!P0 SYNCS.PHASECHK.TRANS64 P0, [R0+URZ+0x100], R5 ;  /* 0x00010005000085a7 */ /* 0x000ea400080010ff */
[----:B--2---:R-:W-:Y:S05]  /*ca50*/  @!P0 BRA `(.L_x_75) ;  /* 0xfffffffc00f08947 */ /* 0x004fea000383ffff */
[----:B------:R-:W-:Y:S05]  /*ca60*/  BRA `(.L_x_184) ;  /* 0xffffff7400087947 */ /* 0x000fea000383ffff */
.L_x_77:
[----:B------:R-:W-:-:S07]  /*ca70*/  MOV R0, UR23 ;  /* 0x0000001700007c02 */ /* 0x000fce0008000f00 */
.L_x_185:
[----:B-1----:R1:W2:Y:S02]  /*ca80*/  SYNCS.PHASECHK.TRANS64.TRYWAIT P0, [R0+URZ+0x130], R5 ;  /* 0x00013005000075a7 */ /* 0x0022a400080011ff */
[----:B--2---:R-:W-:Y:S05]  /*ca90*/  @!P0 NANOSLEEP.SYNCS 0x989680 ;  /* 0x009896800000895d */ /* 0x004fea0003900000 */
[----:B------:R-:W2:Y:S02]  /*caa0*/  @!P0 SYNCS.PHASECHK.TRANS64 P0, [R0+URZ+0x130], R5 ;  /* 0x00013005000085a7 */ /* 0x000ea400080010ff */
[----:B--2---:R-:W-:Y:S05]  /*cab0*/  @!P0 BRA `(.L_x_185) ;  /* 0xfffffffc00f08947 */ /* 0x004fea000383ffff */
[----:B------:R-:W-:Y:S05]  /*cac0*/  BRA `(.L_x_186) ;  /* 0xffffff7400547947 */ /* 0x000fea000383ffff */
.L_x_80:
[----:B------:R-:W-:Y:S07]  /*cad0*/  MOV R0, UR5 ;  /* 0x0000000500007c02 */ /* 0x000fee0008000f00 */
.L_x_187:
[----:B-1----:R1:W2:Y:S02]  /*cae0*/  SYNCS.PHASECHK.TRANS64.TRYWAIT P0, [R0+URZ], R5 ;  /* 0x00000005000075a7 */ /* 0x0022a400080011ff */
[----:B--2---:R-:W-:Y:S05]  /*caf0*/  @!P0 NANOSLEEP.SYNCS 0x989680 ;  /* 0x009896800000895d */ /* 0x004fea0003900000 */
[----:B------:R-:W2:Y:S02]  /*cb00*/  @!P0 SYNCS.PHASECHK.TRANS64 P0, [R0+URZ], R5 ;  /* 0x00000005000085a7 */ /* 0x000ea400080010ff */
[----:B--2---:R-:W-:Y:S05]  /*cb10*/  @!P0 BRA `(.L_x_187) ;  /* 0xfffffffc00f08947 */ /* 0x004fea000383ffff */
[----:B------:R-:W-:Y:S05]  /*cb20*/  BRA `(.L_x_79) ;  /* 0xffffff7400687947 */ /* 0x000fea000383ffff */
.L_x_84:
[----:B-1----:R-:W-:-:S07]  /*cb30*/  MOV R0, UR4 ;  /* 0x0000000400007c02 */ /* 0x002fce0008000f00 */
.L_x_188:
[----:B-1----:R1:W2:Y:S02]  /*cb40*/  SYNCS.PHASECHK.TRANS64.TRYWAIT P0, [R0+URZ], R3 ;  /* 0x00000003000075a7 */ /* 0x0022a400080011ff */
[----:B--2---:R-:W-:Y:S05]  /*cb50*/  @!P0 NANOSLEEP.SYNCS 0x989680 ;  /* 0x009896800000895d */ /* 0x004fea0003900000 */
[----:B------:R-:W2:Y:S02]  /*cb60*/  @!P0 SYNCS.PHASECHK.TRANS64 P0, [R0+URZ], R3 ;  /* 0x00000003000085a7 */ /* 0x000ea400080010ff */
[----:B--2---:R-:W-:Y:S05]  /*cb70*/  @!P0 BRA `(.L_x_188) ;  /* 0xfffffffc00f08947 */ /* 0x004fea000383ffff */
[----:B------:R-:W-:Y:S05]  /*cb80*/  BRA `(.L_x_189) ;  /* 0xffffff7800347947 */ /* 0x000fea000383ffff */
.L_x_87:
[----:B------:R-:W-:-:S07]  /*cb90*/  MOV R0, UR17 ;  /* 0x0000001100007c02 */ /* 0x000fce0008000f00 */
.L_x_190:
[----:B-1----:R1:W2:Y:S02]  /*cba0*/  SYNCS.PHASECHK.TRANS64.TRYWAIT P1, [R0+URZ+0x160], R3 ;  /* 0x00016003000075a7 */ /* 0x0022a400080211ff */
[----:B--2---:R-:W-:Y:S05]  /*cbb0*/  @!P1 NANOSLEEP.SYNCS 0x989680 ;  /* 0x009896800000995d */ /* 0x004fea0003900000 */
[----:B------:R-:W2:Y:S02]  /*cbc0*/  @!P1 SYNCS.PHASECHK.TRANS64 P1, [R0+URZ+0x160], R3 ;  /* 0x00016003000095a7 */ /* 0x000ea400080210ff */
[----:B--2---:R-:W-:Y:S05]  /*cbd0*/  @!P1 BRA `(.L_x_190) ;  /* 0xfffffffc00f09947 */ /* 0x004fea000383ffff */
[----:B------:R-:W-:Y:S05]  /*cbe0*/  BRA `(.L_x_191) ;  /* 0xffffff7800807947 */ /* 0x000fea000383ffff */
.L_x_92:
[----:B---3--:R3:W4:Y:S02]  /*cbf0*/  SYNCS.PHASECHK.TRANS64.TRYWAIT P0, [R12+URZ+0x100], R9 ;  /* 0x000100090c0075a7 */ /* 0x00872400080011ff */
[----:B----4-:R-:W-:Y:S05]  /*cc00*/  @!P0 NANOSLEEP.SYNCS 0x989680 ;  /* 0x009896800000895d */ /* 0x010fea0003900000 */
[----:B------:R-:W4:Y:S02]  /*cc10*/  @!P0 SYNCS.PHASECHK.TRANS64 P0, [R12+URZ+0x100], R9 ;  /* 0x000100090c0085a7 */ /* 0x000f2400080010ff */
[----:B----4-:R-:W-:Y:S05]  /*cc20*/  @!P0 BRA `(.L_x_92) ;  /* 0xfffffffc00f08947 */ /* 0x010fea000383ffff */
[----:B------:R-:W-:Y:S05]  /*cc30*/  BRA `(.L_x_192) ;  /* 0xffffff7c00a87947 */ /* 0x000fea000383ffff */
.L_x_95:
[----:B------:R-:W-:Y:S07]  /*cc40*/  MOV R0, UR21 ;  /* 0x0000001500007c02 */ /* 0x000fee0008000f00 */
.L_x_193:
[----:B-1----:R1:W3:Y:S02]  /*cc50*/  SYNCS.PHASECHK.TRANS64.TRYWAIT P2, [R0+URZ+0xf8], R11 ;  /* 0x0000f80b000075a7 */ /* 0x0022e400080411ff */
[----:B---3--:R-:W-:Y:S05]  /*cc60*/  @!P2 NANOSLEEP.SYNCS 0x989680 ;  /* 0x009896800000a95d */ /* 0x008fea0003900000 */
[----:B------:R-:W3:Y:S02]  /*cc70*/  @!P2 SYNCS.PHASECHK.TRANS64 P2, [R0+URZ+0xf8], R11 ;  /* 0x0000f80b0000a5a7 */ /* 0x000ee400080410ff */
[----:B---3--:R-:W-:Y:S05]  /*cc80*/  @!P2 BRA `(.L_x_193) ;  /* 0xfffffffc00f0a947 */ /* 0x008fea000383ffff */
[----:B------:R-:W-:Y:S05]  /*cc90*/  BRA `(.L_x_94) ;  /* 0xffffff8400107947 */ /* 0x000fea000383ffff */
.L_x_98:
[----:B---3--:R-:W-:Y:S07]  /*cca0*/  MOV R0, UR21 ;  /* 0x0000001500007c02 */ /* 0x008fee0008000f00 */
.L_x_194:
[----:B-1----:R1:W3:Y:S02]  /*ccb0*/  SYNCS.PHASECHK.TRANS64.TRYWAIT P0, [R0+URZ+0xd0], R9 ;  /* 0x0000d009000075a7 */ /* 0x0022e400080011ff */
[----:B---3--:R-:W-:Y:S05]  /*ccc0*/  @!P0 NANOSLEEP.SYNCS 0x989680 ;  /* 0x009896800000895d */ /* 0x008fea0003900000 */
[----:B------:R-:W3:Y:S02]  /*ccd0*/  @!P0 SYNCS.PHASECHK.TRANS64 P0, [R0+URZ+0xd0], R9 ;  /* 0x0000d009000085a7 */ /* 0x000ee400080010ff */
[----:B---3--:R-:W-:Y:S05]  /*cce0*/  @!P0 BRA `(.L_x_194) ;  /* 0xfffffffc00f08947 */ /* 0x008fea000383ffff */
[----:B------:R-:W-:Y:S05]  /*ccf0*/  BRA `(.L_x_195) ;  /* 0xffffff84006c7947 */ /* 0x000fea000383ffff */
.L_x_99:
[----:B------:R-:W-:Y:S07]  /*cd00*/  MOV R0, UR21 ;  /* 0x0000001500007c02 */ /* 0x000fee0008000f00 */
.L_x_196:
[----:B-1----:R1:W3:Y:S02]  /*cd10*/  SYNCS.PHASECHK.TRANS64.TRYWAIT P0, [R0+URZ+0xd8], R9 ;  /* 0x0000d809000075a7 */ /* 0x0022e400080011ff */
[----:B---3--:R-:W-:Y:S05]  /*cd20*/  @!P0 NANOSLEEP.SYNCS 0x989680 ;  /* 0x009896800000895d */ /* 0x008fea0003900000 */
[----:B------:R-:W3:Y:S02]  /*cd30*/  @!P0 SYNCS.PHASECHK.TRANS64 P0, [R0+URZ+0xd8], R9 ;  /* 0x0000d809000085a7 */ /* 0x000ee400080010ff */
[----:B---3--:R-:W-:Y:S05]  /*cd40*/  @!P0 BRA `(.L_x_196) ;  /* 0xfffffffc00f08947 */ /* 0x008fea000383ffff */
[----:B------:R-:W-:Y:S05]  /*cd50*/  BRA `(.L_x_197) ;  /* 0xffffff8400a87947 */ /* 0x000fea000383ffff */
.L_x_100:
[----:B------:R-:W-:Y:S07]  /*cd60*/  MOV R0, UR21 ;  /* 0x0000001500007c02 */ /* 0x000fee0008000f00 */
.L_x_198:
[----:B-1----:R1:W3:Y:S02]  /*cd70*/  SYNCS.PHASECHK.TRANS64.TRYWAIT P0, [R0+URZ+0xe0], R9 ;  /* 0x0000e009000075a7 */ /* 0x0022e400080011ff */
[----:B---3--:R-:W-:Y:S05]  /*cd80*/  @!P0 NANOSLEEP.SYNCS 0x989680 ;  /* 0x009896800000895d */ /* 0x008fea0003900000 */
[----:B------:R-:W3:Y:S02]  /*cd90*/  @!P0 SYNCS.PHASECHK.TRANS64 P0, [R0+URZ+0xe0], R9 ;  /* 0x0000e009000085a7 */ /* 0x000ee400080010ff */
[----:B---3--:R-:W-:Y:S05]  /*cda0*/  @!P0 BRA `(.L_x_198) ;  /* 0xfffffffc00f08947 */ /* 0x008fea000383ffff */
[----:B------:R-:W-:Y:S05]  /*cdb0*/  BRA `(.L_x_199) ;  /* 0xffffff8400f07947 */ /* 0x000fea000383ffff */
.L_x_101:
[----:B------:R-:W-:Y:S07]  /*cdc0*/  MOV R0, UR21 ;  /* 0x0000001500007c02 */ /* 0x000fee0008000f00 */
.L_x_200:
[----:B-1----:R1:W3:Y:S02]  /*cdd0*/  SYNCS.PHASECHK.TRANS64.TRYWAIT P0, [R0+URZ+0xe8], R9 ;  /* 0x0000e809000075a7 */ /* 0x0022e400080011ff */
[----:B---3--:R-:W-:Y:S05]  /*cde0*/  @!P0 NANOSLEEP.SYNCS 0x989680 ;  /* 0x009896800000895d */ /* 0x008fea0003900000 */
[----:B------:R-:W3:Y:S02]  /*cdf0*/  @!P0 SYNCS.PHASECHK.TRANS64 P0, [R0+URZ+0xe8], R9 ;  /* 0x0000e809000085a7 */ /* 0x000ee400080010ff */
[----:B---3--:R-:W-:Y:S05]  /*ce00*/  @!P0 BRA `(.L_x_200) ;  /* 0xfffffffc00f08947 */ /* 0x008fea000383ffff */
[----:B------:R-:W-:Y:S05]  /*ce10*/  BRA `(.L_x_201) ;  /* 0xffffff8800347947 */ /* 0x000fea000383ffff */
.L_x_103:
[----:B------:R-:W-:-:S07]  /*ce20*/  MOV R0, UR21 ;  /* 0x0000001500007c02 */ /* 0x000fce0008000f00 */
.L_x_202:
[----:B-1----:R1:W4:Y:S02]  /*ce30*/  SYNCS.PHASECHK.TRANS64.TRYWAIT P0, [R0+URZ+0xd0], R3 ;  /* 0x0000d003000075a7 */ /* 0x00232400080011ff */
[----:B----4-:R-:W-:Y:S05]  /*ce40*/  @!P0 NANOSLEEP.SYNCS 0x989680 ;  /* 0x009896800000895d */ /* 0x010fea0003900000 */
[----:B------:R-:W4:Y:S02]  /*ce50*/  @!P0 SYNCS.PHASECHK.TRANS64 P0, [R0+URZ+0xd0], R3 ;  /* 0x0000d003000085a7 */ /* 0x000f2400080010ff */
[----:B----4-:R-:W-:Y:S05]  /*ce60*/  @!P0 BRA `(.L_x_202) ;  /* 0xfffffffc00f08947 */ /* 0x010fea000383ffff */
[----:B------:R-:W-:Y:S05]  /*ce70*/  BRA `(.L_x_203) ;  /* 0xffffff8800a87947 */ /* 0x000fea000383ffff */
.L_x_104:
[----:B-1----:R-:W-:-:S07]  /*ce80*/  MOV R0, UR21 ;  /* 0x0000001500007c02 */ /* 0x002fce0008000f00 */
.L_x_204:
[----:B-1----:R1:W4:Y:S02]  /*ce90*/  SYNCS.PHASECHK.TRANS64.TRYWAIT P0, [R0+URZ+0xd8], R3 ;  /* 0x0000d803000075a7 */ /* 0x00232400080011ff */
[----:B----4-:R-:W-:Y:S05]  /*cea0*/  @!P0 NANOSLEEP.SYNCS 0x989680 ;  /* 0x009896800000895d */ /* 0x010fea0003900000 */
[----:B------:R-:W4:Y:S02]  /*ceb0*/  @!P0 SYNCS.PHASECHK.TRANS64 P0, [R0+URZ+0xd8], R3 ;  /* 0x0000d803000085a7 */ /* 0x000f2400080010ff */
[----:B----4-:R-:W-:Y:S05]  /*cec0*/  @!P0 BRA `(.L_x_204) ;  /* 0xfffffffc00f08947 */ /* 0x010fea000383ffff */
[----:B------:R-:W-:Y:S05]  /*ced0*/  BRA `(.L_x_205) ;  /* 0xffffff8800987947 */ /* 0x000fea000383ffff */
.L_x_105:
[----:B-1----:R-:W-:-:S07]  /*cee0*/  MOV R0, UR21 ;  /* 0x0000001500007c02 */ /* 0x002fce0008000f00 */
.L_x_206:
[----:B-1----:R1:W4:Y:S02]  /*cef0*/  SYNCS.PHASECHK.TRANS64.TRYWAIT P0, [R0+URZ+0xe0], R3 ;  /* 0x0000e003000075a7 */ /* 0x00232400080011ff */
[----:B----4-:R-:W-:Y:S05]  /*cf00*/  @!P0 NANOSLEEP.SYNCS 0x989680 ;  /* 0x009896800000895d */ /* 0x010fea0003900000 */
[----:B------:R-:W4:Y:S02]  /*cf10*/  @!P0 SYNCS.PHASECHK.TRANS64 P0, [R0+URZ+0xe0], R3 ;  /* 0x0000e003000085a7 */ /* 0x000f2400080010ff */
[----:B----4-:R-:W-:Y:S05]  /*cf20*/  @!P0 BRA `(.L_x_206) ;  /* 0xfffffffc00f08947 */ /* 0x010fea000383ffff */
[----:B------:R-:W-:Y:S05]  /*cf30*/  BRA `(.L_x_207) ;  /* 0xffffff8800887947 */ /* 0x000fea000383ffff */
.L_x_107:
[----:B--2---:R2:W4:Y:S02]  /*cf40*/  SYNCS.PHASECHK.TRANS64.TRYWAIT P0, [R3+URZ+0x100], R0 ;  /* 0x00010000030075a7 */ /* 0x00452400080011ff */
[----:B----4-:R-:W-:Y:S05]  /*cf50*/  @!P0 NANOSLEEP.SYNCS 0x989680 ;  /* 0x009896800000895d */ /* 0x010fea0003900000 */
[----:B------:R-:W4:Y:S02]  /*cf60*/  @!P0 SYNCS.PHASECHK.TRANS64 P0, [R3+URZ+0x100], R0 ;  /* 0x00010000030085a7 */ /* 0x000f2400080010ff */
[----:B----4-:R-:W-:Y:S05]  /*cf70*/  @!P0 BRA `(.L_x_107) ;  /* 0xfffffffc00f08947 */ /* 0x010fea000383ffff */
[----:B------:R-:W-:Y:S05]  /*cf80*/  BRA `(.L_x_208) ;  /* 0xffffff8c00507947 */ /* 0x000fea000383ffff */
.L_x_118:
[----:B-1----:R1:W2:Y:S02]  /*cf90*/  SYNCS.PHASECHK.TRANS64.TRYWAIT P1, [R3+URZ+0xb0], R0 ;  /* 0x0000b000030075a7 */ /* 0x0022a400080211ff */
[----:B--2---:R-:W-:Y:S05]  /*cfa0*/  @!P1 NANOSLEEP.SYNCS 0x989680 ;  /* 0x009896800000995d */ /* 0x004fea0003900000 */
[----:B------:R-:W2:Y:S02]  /*cfb0*/  @!P1 SYNCS.PHASECHK.TRANS64 P1, [R3+URZ+0xb0], R0 ;  /* 0x0000b000030095a7 */ /* 0x000ea400080210ff */
[----:B--2---:R-:W-:Y:S05]  /*cfc0*/  @!P1 BRA `(.L_x_118) ;  /* 0xfffffffc00f09947 */ /* 0x004fea000383ffff */
[----:B------:R-:W-:Y:S05]  /*cfd0*/  BRA `(.L_x_117) ;  /* 0xffffff9800bc7947 */ /* 0x000fea000383ffff */
.L_x_120:
[----:B--2---:R2:W3:Y:S02]  /*cfe0*/  SYNCS.PHASECHK.TRANS64.TRYWAIT P0, [R165+URZ+0x120], R2 ;  /* 0x00012002a50075a7 */ /* 0x0044e400080011ff */
[----:B---3--:R-:W-:Y:S05]  /*cff0*/  @!P0 NANOSLEEP.SYNCS 0x989680 ;  /* 0x009896800000895d */ /* 0x008fea0003900000 */
[----:B------:R-:W3:Y:S02]  /*d000*/  @!P0 SYNCS.PHASECHK.TRANS64 P0, [R165+URZ+0x120], R2 ;  /* 0x00012002a50085a7 */ /* 0x000ee400080010ff */
[----:B---3--:R-:W-:Y:S05]  /*d010*/  @!P0 BRA `(.L_x_120) ;  /* 0xfffffffc00f08947 */ /* 0x008fea000383ffff */
[----:B------:R-:W-:Y:S05]  /*d020*/  BRA `(.L_x_119) ;  /* 0xffffff9c00187947 */ /* 0x000fea000383ffff */
.L_x_129:
[----:B--2---:R2:W3:Y:S02]  /*d030*/  SYNCS.PHASECHK.TRANS64.TRYWAIT P0, [R191+URZ+0xb0], R0 ;  /* 0x0000b000bf0075a7 */ /* 0x0044e400080011ff */
[----:B---3--:R-:W-:Y:S05]  /*d040*/  @!P0 NANOSLEEP.SYNCS 0x989680 ;  /* 0x009896800000895d */ /* 0x008fea0003900000 */
[----:B------:R-:W3:Y:S02]  /*d050*/  @!P0 SYNCS.PHASECHK.TRANS64 P0, [R191+URZ+0xb0], R0 ;  /* 0x0000b000bf0085a7 */ /* 0x000ee400080010ff */
[----:B---3--:R-:W-:Y:S05]  /*d060*/  @!P0 BRA `(.L_x_129) ;  /* 0xfffffffc00f08947 */ /* 0x008fea000383ffff */
[----:B------:R-:W-:Y:S05]  /*d070*/  BRA `(.L_x_128) ;  /* 0xffffffb000247947 */ /* 0x000fea000383ffff */
.L_x_138:
[----:B--2---:R2:W3:Y:S02]  /*d080*/  SYNCS.PHASECHK.TRANS64.TRYWAIT P0, [R0+URZ+0xb0], R9 ;  /* 0x0000b009000075a7 */ /* 0x0044e400080011ff */
[----:B---3--:R-:W-:Y:S05]  /*d090*/  @!P0 NANOSLEEP.SYNCS 0x989680 ;  /* 0x009896800000895d */ /* 0x008fea0003900000 */
[----:B------:R-:W3:Y:S02]  /*d0a0*/  @!P0 SYNCS.PHASECHK.TRANS64 P0, [R0+URZ+0xb0], R9 ;  /* 0x0000b009000085a7 */ /* 0x000ee400080010ff */
[----:B---3--:R-:W-:Y:S05]  /*d0b0*/  @!P0 BRA `(.L_x_138) ;  /* 0xfffffffc00f08947 */ /* 0x008fea000383ffff */
[----:B------:R-:W-:Y:S05]  /*d0c0*/  BRA `(.L_x_137) ;  /* 0xffffffc4007c7947 */ /* 0x000fea000383ffff */
.L_x_147:
[----:B--2---:R2:W3:Y:S02]  /*d0d0*/  SYNCS.PHASECHK.TRANS64.TRYWAIT P0, [R0+URZ+0xb0], R7 ;  /* 0x0000b007000075a7 */ /* 0x0044e400080011ff */
[----:B---3--:R-:W-:Y:S05]  /*d0e0*/  @!P0 NANOSLEEP.SYNCS 0x989680 ;  /* 0x009896800000895d */ /* 0x008fea0003900000 */
[----:B------:R-:W3:Y:S02]  /*d0f0*/  @!P0 SYNCS.PHASECHK.TRANS64 P0, [R0+URZ+0xb0], R7 ;  /* 0x0000b007000085a7 */ /* 0x000ee400080010ff */
[----:B---3--:R-:W-:Y:S05]  /*d100*/  @!P0 BRA `(.L_x_147) ;  /* 0xfffffffc00f08947 */ /* 0x008fea000383ffff */
[----:B------:R-:W-:Y:S05]  /*d110*/  BRA `(.L_x_146) ;  /* 0xffffffd800e07947 */ /* 0x000fea000383ffff */
        .weak           $__internal_0_$__cuda_sm10x_tcgen05_guardrail_trap_col_being_dealloced_not_returned_by_alloc
        .type           $__internal_0_$__cuda_sm10x_tcgen05_guardrail_trap_col_being_dealloced_not_returned_by_alloc,@function
        .size           $__internal_0_$__cuda_sm10x_tcgen05_guardrail_trap_col_being_dealloced_not_returned_by_alloc,($__internal_1_$__cuda_sm10x_tcgen05_guardrail_trap_phase_invalid_during_alloc - $__internal_0_$__cuda_sm10x_tcgen05_guardrail_trap_col_being_dealloced_not_returned_by_alloc)
$__internal_0_$__cuda_sm10x_tcgen05_guardrail_trap_col_being_dealloced_not_returned_by_alloc:
[----:B------:R-:W-:Y:S05]  /*d120*/  BPT.TRAP 0x1 ;  /* 0x000000040000795c */ /* 0x000fea0000300000 */
[----:B------:R-:W-:-:S04]  /*d130*/  HFMA2 R3, -RZ, RZ, 0, 0 ;  /* 0x00000000ff037431 */ /* 0x000fc800000001ff */
[----:B------:R-:W-:Y:S05]  /*d140*/  RET.REL.NODEC R2 `(_ZN7cutlass13device_kernelINS_4gemm6kernel13GemmUniversalIN4cute5tupleIJiiiiEEENS1_10collective13CollectiveMmaINS1_35MainloopSm100TmaUmmaWarpSpecializedILi11ELi2ELi2ENS5_IJNS4_1CILi4EEENSA_ILi2EEENSA_ILi1EEEEEEEENS5_IJNSA_ILi256EEESG_NSA_ILi64EEEEEENS_12float_e4m3_tENS5_IJlSD_lEEESJ_SK_NS4_8TiledMMAINS4_8MMA_AtomIJNS4_10MMA_TraitsINS4_25SM100_MMA_F8F6F4_2x1SM_SSEJSJ_SJ_fSG_SG_NS4_17integral_constantINS4_4UMMA5MajorELSR_0EEESS_NSP_INSQ_7ScaleInELST_0EEESU_EEEEEENS4_6LayoutINS5_IJSD_SD_SD_EEENS5_IJNSA_ILi0EEESZ_SZ_EEEEENS5_IJNS4_10UnderscoreES12_S12_EEEEENS4_28SM100_TMA_2SM_LOAD_MULTICASTENS4_14ComposedLayoutINS4_7SwizzleILi2ELi4ELi3EEENS4_18smem_ptr_flag_bitsILi8EEENSX_INS5_IJNSA_ILi8EEESH_EEENS5_IJSH_SD_EEEEEEEvNS4_8identityES15_S1F_vS1G_EENS_8epilogue10collective18CollectiveEpilogueINS1I_23Sm100TmaWarpSpecializedILi4ELi2ELi64ELb0ELb0EEEJNS5_IJNSA_ILi128EEESG_SH_EEENS5_IJNSX_IS1N_SD_EENSX_ISH_SD_EEEEESJ_SK_SJ_SK_NS1I_6fusion15FusionCallbacksIS1M_NS1S_17LinearCombinationISJ_fSJ_fLNS_15FloatRoundStyleE2EEES1O_S1R_JEEENS4_5SM1004TMEM4LOAD26SM100_TMEM_LOAD_32dp32b64xENS4_13SM90_TMA_LOADES1F_NS4_39AutoVectorizingCopyWithAssumedAlignmentILi128EEENS4_14SM90_TMA_STOREES1F_S24_S24_EEEvvEEEEvNT_6ParamsE) ;  /* 0xffffff2c02ac7950 */ /* 0x000fea0003c3ffff */
        .weak           $__internal_1_$__cuda_sm10x_tcgen05_guardrail_trap_phase_invalid_during_alloc
        .type           $__internal_1_$__cuda_sm10x_tcgen05_guardrail_trap_phase_invalid_during_alloc,@function
        .size           $__internal_1_$__cuda_sm10x_tcgen05_guardrail_trap_phase_invalid_during_alloc,($__internal_2_$__cuda_sm10x_tcgen05_guardrail_trap_unallocated_columns_being_dealloced - $__internal_1_$__cuda_sm10x_tcgen05_guardrail_trap_phase_invalid_during_alloc)
$__internal_1_$__cuda_sm10x_tcgen05_guardrail_trap_phase_invalid_during_alloc:
[----:B------:R-:W-:Y:S05]  /*d150*/  BPT.TRAP 0x1 ;  /* 0x000000040000795c */ /* 0x000fea0000300000 */
[----:B------:R-:W-:-:S04]  /*d160*/  MOV R5, 0x0 ;  /* 0x0000000000057802 */ /* 0x000fc80000000f00 */
[----:B------:R-:W-:Y:S05]  /*d170*/  RET.REL.NODEC R4 `(_ZN7cutlass13device_kernelINS_4gemm6kernel13GemmUniversalIN4cute5tupleIJiiiiEEENS1_10collective13CollectiveMmaINS1_35MainloopSm100TmaUmmaWarpSpecializedILi11ELi2ELi2ENS5_IJNS4_1CILi4EEENSA_ILi2EEENSA_ILi1EEEEEEEENS5_IJNSA_ILi256EEESG_NSA_ILi64EEEEEENS_12float_e4m3_tENS5_IJlSD_lEEESJ_SK_NS4_8TiledMMAINS4_8MMA_AtomIJNS4_10MMA_TraitsINS4_25SM100_MMA_F8F6F4_2x1SM_SSEJSJ_SJ_fSG_SG_NS4_17integral_constantINS4_4UMMA5MajorELSR_0EEESS_NSP_INSQ_7ScaleInELST_0EEESU_EEEEEENS4_6LayoutINS5_IJSD_SD_SD_EEENS5_IJNSA_ILi0EEESZ_SZ_EEEEENS5_IJNS4_10UnderscoreES12_S12_EEEEENS4_28SM100_TMA_2SM_LOAD_MULTICASTENS4_14ComposedLayoutINS4_7SwizzleILi2ELi4ELi3EEENS4_18smem_ptr_flag_bitsILi8EEENSX_INS5_IJNSA_ILi8EEESH_EEENS5_IJSH_SD_EEEEEEEvNS4_8identityES15_S1F_vS1G_EENS_8epilogue10collective18CollectiveEpilogueINS1I_23Sm100TmaWarpSpecializedILi4ELi2ELi64ELb0ELb0EEEJNS5_IJNSA_ILi128EEESG_SH_EEENS5_IJNSX_IS1N_SD_EENSX_ISH_SD_EEEEESJ_SK_SJ_SK_NS1I_6fusion15FusionCallbacksIS1M_NS1S_17LinearCombinationISJ_fSJ_fLNS_15FloatRoundStyleE2EEES1O_S1R_JEEENS4_5SM1004TMEM4LOAD26SM100_TMEM_LOAD_32dp32b64xENS4_13SM90_TMA_LOADES1F_NS4_39AutoVectorizingCopyWithAssumedAlignmentILi128EEENS4_14SM90_TMA_STOREES1F_S24_S24_EEEvvEEEEvNT_6ParamsE) ;  /* 0xffffff2c04a07950 */ /* 0x000fea0003c3ffff */
        .weak           $__internal_2_$__cuda_sm10x_tcgen05_guardrail_trap_unallocated_columns_being_dealloced
        .type           $__internal_2_$__cuda_sm10x_tcgen05_guardrail_trap_unallocated_columns_being_dealloced,@function
        .size           $__internal_2_$__cuda_sm10x_tcgen05_guardrail_trap_unallocated_columns_being_dealloced,(.L_x_210 - $__internal_2_$__cuda_sm10x_tcgen05_guardrail_trap_unallocated_columns_being_dealloced)
$__internal_2_$__cuda_sm10x_tcgen05_guardrail_trap_unallocated_columns_being_dealloced:
[----:B------:R-:W-:Y:S05]  /*d180*/  BPT.TRAP 0x1 ;  /* 0x000000040000795c */ /* 0x000fea0000300000 */
[----:B------:R-:W-:-:S04]  /*d190*/  HFMA2 R3, -RZ, RZ, 0, 0 ;  /* 0x00000000ff037431 */ /* 0x000fc800000001ff */
[----:B------:R-:W-:Y:S05]  /*d1a0*/  RET.REL.NODEC R2 `(_ZN7cutlass13device_kernelINS_4gemm6kernel13GemmUniversalIN4cute5tupleIJiiiiEEENS1_10collective13CollectiveMmaINS1_35MainloopSm100TmaUmmaWarpSpecializedILi11ELi2ELi2ENS5_IJNS4_1CILi4EEENSA_ILi2EEENSA_ILi1EEEEEEEENS5_IJNSA_ILi256EEESG_NSA_ILi64EEEEEENS_12float_e4m3_tENS5_IJlSD_lEEESJ_SK_NS4_8TiledMMAINS4_8MMA_AtomIJNS4_10MMA_TraitsINS4_25SM100_MMA_F8F6F4_2x1SM_SSEJSJ_SJ_fSG_SG_NS4_17integral_constantINS4_4UMMA5MajorELSR_0EEESS_NSP_INSQ_7ScaleInELST_0EEESU_EEEEEENS4_6LayoutINS5_IJSD_SD_SD_EEENS5_IJNSA_ILi0EEESZ_SZ_EEEEENS5_IJNS4_10UnderscoreES12_S12_EEEEENS4_28SM100_TMA_2SM_LOAD_MULTICASTENS4_14ComposedLayoutINS4_7SwizzleILi2ELi4ELi3EEENS4_18smem_ptr_flag_bitsILi8EEENSX_INS5_IJNSA_ILi8EEESH_EEENS5_IJSH_SD_EEEEEEEvNS4_8identityES15_S1F_vS1G_EENS_8epilogue10collective18CollectiveEpilogueINS1I_23Sm100TmaWarpSpecializedILi4ELi2ELi64ELb0ELb0EEEJNS5_IJNSA_ILi128EEESG_SH_EEENS5_IJNSX_IS1N_SD_EENSX_ISH_SD_EEEEESJ_SK_SJ_SK_NS1I_6fusion15FusionCallbacksIS1M_NS1S_17LinearCombinationISJ_fSJ_fLNS_15FloatRoundStyleE2EEES1O_S1R_JEEENS4_5SM1004TMEM4LOAD26SM100_TMEM_LOAD_32dp32b64xENS4_13SM90_TMA_LOADES1F_NS4_39AutoVectorizingCopyWithAssumedAlignmentILi128EEENS4_14SM90_TMA_STOREES1F_S24_S24_EEEvvEEEEvNT_6ParamsE) ;  /* 0xffffff2c02947950 */ /* 0x000fea0003c3ffff */
.L_x_209:
[----:B------:R-:W-:-:S00]  /*d1b0*/  BRA `(.L_x_209) ;  /* 0xfffffffc00fc7947 */ /* 0x000fc0000383ffff */
[----:B------:R-:W-:-:S00]  /*d1c0*/  NOP ;  /* 0x0000000000007918 */ /* 0x000fc00000000000 */
        /* <DEDUP_REMOVED lines=11> */
.L_x_210:


//--------------------- .nv.global.init           --------------------------
	.section	.nv.global.init,"aw",@progbits
.nv.global.init:
	.type		$str$27,@object
	.size		$str$27,($str$28 - $str$27)
$str$27:
        /*0000*/ 	.byte	0x28, 0x61, 0x64, 0x64, 0x72, 0x65, 0x73, 0x73, 0x20, 0x26, 0x20, 0x6d, 0x61, 0x73, 0x6b, 0x29
        /*0010*/ 	.byte	0x20, 0x3d, 0x3d, 0x20, 0x30, 0x00
	.type		$str$28,@object
	.size		$str$28,($str$26 - $str$28)
$str$28:
        /*0016*/ 	.byte	0x2f, 0x74, 0x6d, 0x70, 0x2f, 0x63, 0x75, 0x74, 0x6c, 0x61, 0x73, 0x73, 0x5f, 0x73, 0x77, 0x65
        /*0026*/ 	.byte	0x65, 0x70, 0x5f, 0x73, 0x72, 0x63, 0x2f, 0x69, 0x6e, 0x63, 0x6c, 0x75, 0x64, 0x65, 0x2f, 0x63
        /*0036*/ 	.byte	0x75, 0x74, 0x65, 0x2f, 0x70, 0x6f, 0x69, 0x6e, 0x74, 0x65, 0x72, 0x5f, 0x66, 0x6c, 0x61, 0x67
        /*0046*/ 	.byte	0x67, 0x65, 0x64, 0x2e, 0x68, 0x70, 0x70, 0x00
	.type		$str$26,@object
	.size		$str$26,($str$25 - $str$26)
$str$26:
        /*004e*/ 	.byte	0x2f, 0x74, 0x6d, 0x70, 0x2f, 0x63, 0x75, 0x74, 0x6c, 0x61, 0x73, 0x73, 0x5f, 0x73, 0x77, 0x65
        /*005e*/ 	.byte	0x65, 0x70, 0x5f, 0x73, 0x72, 0x63, 0x2f, 0x69, 0x6e, 0x63, 0x6c, 0x75, 0x64, 0x65, 0x2f, 0x63
        /*006e*/ 	.byte	0x75, 0x74, 0x65, 0x2f, 0x61, 0x74, 0x6f, 0x6d, 0x2f, 0x63, 0x6f, 0x70, 0x79, 0x5f, 0x74, 0x72
        /*007e*/ 	.byte	0x61, 0x69, 0x74, 0x73, 0x5f, 0x73, 0x6d, 0x31, 0x30, 0x30, 0x2e, 0x68, 0x70, 0x70, 0x00
	.type		$str$25,@object
	.size		$str$25,(__unnamed_1 - $str$25)
$str$25:
        /*008d*/ 	.byte	0x28, 0x28, 0x75, 0x69, 0x6e, 0x74, 0x33, 0x32, 0x5f, 0x74, 0x28, 0x74, 0x68, 0x72, 0x65, 0x61
        /*009d*/ 	.byte	0x64, 0x49, 0x64, 0x78, 0x2e, 0x78, 0x29, 0x20, 0x2f, 0x20, 0x33, 0x32, 0x29, 0x20, 0x25, 0x20
        /*00ad*/ 	.byte	0x34, 0x29, 0x20, 0x3d, 0x3d, 0x20, 0x28, 0x28, 0x28, 0x74, 0x6d, 0x65, 0x6d, 0x5f, 0x61, 0x64
        /*00bd*/ 	.byte	0x64, 0x72, 0x20, 0x3e, 0x3e, 0x20, 0x31, 0x36, 0x29, 0x20, 0x2f, 0x20, 0x33, 0x32, 0x29, 0x20
        /*00cd*/ 	.byte	0x25, 0x20, 0x34, 0x29, 0x00
	.type		__unnamed_1,@object
	.size		__unnamed_1,(__unnamed_2 - __unnamed_1)
__unnamed_1:
        /*00d2*/ 	.byte	0x61, 0x75, 0x74, 0x6f, 0x20, 0x63, 0x75, 0x74, 0x65, 0x3a, 0x3a, 0x61, 0x73, 0x5f, 0x70, 0x6f
        /* <DEDUP_REMOVED lines=24> */
        /*0262*/ 	.byte	0x43, 0x3c, 0x38, 0x31, 0x39, 0x32, 0x3e, 0x3e, 0x3e, 0x3e, 0x5d, 0x00
	.type		__unnamed_2,@object
	.size		__unnamed_2,(__unnamed_3 - __unnamed_2)
__unnamed_2:
        /* <DEDUP_REMOVED lines=26> */
	.type		__unnamed_3,@object
	.size		__unnamed_3,(.L_3 - __unnamed_3)
__unnamed_3:
        /* <DEDUP_REMOVED lines=42> */
        /*06aa*/ 	.byte	0x3e, 0x3e, 0x3e, 0x3e, 0x5d, 0x00
.L_3:


//--------------------- .nv.shared._ZN7cutlass13device_kernelINS_4gemm6kernel13GemmUniversalIN4cute5tupleIJiiiiEEENS1_10collective13CollectiveMmaINS1_35MainloopSm100TmaUmmaWarpSpecializedILi11ELi2ELi2ENS5_IJNS4_1CILi4EEENSA_ILi2EEENSA_ILi1EEEEEEEENS5_IJNSA_ILi256EEESG_NSA_ILi64EEEEEENS_12float_e4m3_tENS5_IJlSD_lEEESJ_SK_NS4_8TiledMMAINS4_8MMA_AtomIJNS4_10MMA_TraitsINS4_25SM100_MMA_F8F6F4_2x1SM_SSEJSJ_SJ_fSG_SG_NS4_17integral_constantINS4_4UMMA5MajorELSR_0EEESS_NSP_INSQ_7ScaleInELST_0EEESU_EEEEEENS4_6LayoutINS5_IJSD_SD_SD_EEENS5_IJNSA_ILi0EEESZ_SZ_EEEEENS5_IJNS4_10UnderscoreES12_S12_EEEEENS4_28SM100_TMA_2SM_LOAD_MULTICASTENS4_14ComposedLayoutINS4_7SwizzleILi2ELi4ELi3EEENS4_18smem_ptr_flag_bitsILi8EEENSX_INS5_IJNSA_ILi8EEESH_EEENS5_IJSH_SD_EEEEEEEvNS4_8identityES15_S1F_vS1G_EENS_8epilogue10collective18CollectiveEpilogueINS1I_23Sm100TmaWarpSpecializedILi4ELi2ELi64ELb0ELb0EEEJNS5_IJNSA_ILi128EEESG_SH_EEENS5_IJNSX_IS1N_SD_EENSX_ISH_SD_EEEEESJ_SK_SJ_SK_NS1I_6fusion15FusionCallbacksIS1M_NS1S_17LinearCombinationISJ_fSJ_fLNS_15FloatRoundStyleE2EEES1O_S1R_JEEENS4_5SM1004TMEM4LOAD26SM100_TMEM_LOAD_32dp32b64xENS4_13SM90_TMA_LOADES1F_NS4_39AutoVectorizingCopyWithAssumedAlignmentILi128EEENS4_14SM90_TMA_STOREES1F_S24_S24_EEEvvEEEEvNT_6ParamsE --------------------------
	.section	.nv.shared._ZN7cutlass13device_kernelINS_4gemm6kernel13GemmUniversalIN4cute5tupleIJiiiiEEENS1_10collective13CollectiveMmaINS1_35MainloopSm100TmaUmmaWarpSpecializedILi11ELi2ELi2ENS5_IJNS4_1CILi4EEENSA_ILi2EEENSA_ILi1EEEEEEEENS5_IJNSA_ILi256EEESG_NSA_ILi64EEEEEENS_12float_e4m3_tENS5_IJlSD_lEEESJ_SK_NS4_8TiledMMAINS4_8MMA_AtomIJNS4_10MMA_TraitsINS4_25SM100_MMA_F8F6F4_2x1SM_SSEJSJ_SJ_fSG_SG_NS4_17integral_constantINS4_4UMMA5MajorELSR_0EEESS_NSP_INSQ_7ScaleInELST_0EEESU_EEEEEENS4_6LayoutINS5_IJSD_SD_SD_EEENS5_IJNSA_ILi0EEESZ_SZ_EEEEENS5_IJNS4_10UnderscoreES12_S12_EEEEENS4_28SM100_TMA_2SM_LOAD_MULTICASTENS4_14ComposedLayoutINS4_7SwizzleILi2ELi4ELi3EEENS4_18smem_ptr_flag_bitsILi8EEENSX_INS5_IJNSA_ILi8EEESH_EEENS5_IJSH_SD_EEEEEEEvNS4_8identityES15_S1F_vS1G_EENS_8epilogue10collective18CollectiveEpilogueINS1I_23Sm100TmaWarpSpecializedILi4ELi2ELi64ELb0ELb0EEEJNS5_IJNSA_ILi128EEESG_SH_EEENS5_IJNSX_IS1N_SD_EENSX_ISH_SD_EEEEESJ_SK_SJ_SK_NS1I_6fusion15FusionCallbacksIS1M_NS1S_17LinearCombinationISJ_fSJ_fLNS_15FloatRoundStyleE2EEES1O_S1R_JEEENS4_5SM1004TMEM4LOAD26SM100_TMEM_LOAD_32dp32b64xENS4_13SM90_TMA_LOADES1F_NS4_39AutoVectorizingCopyWithAssumedAlignmentILi128EEENS4_14SM90_TMA_STOREES1F_S24_S24_EEEvvEEEEvNT_6ParamsE,"aw",@nobits
	.sectionflags	@""
	.align	16
	.zero		1024


//--------------------- .nv.shared.reserved.0     --------------------------
	.section	.nv.shared.reserved.0,"aw",@nobits
	.weak		__nv_reservedSMEM_offset_0_alias
	.size		__nv_reservedSMEM_offset_0_alias, 0, 64
	.other		__nv_reservedSMEM_offset_0_alias,@"STO_CUDA_RESERVED_SHARED STV_DEFAULT"
__nv_reservedSMEM_offset_0_alias:
	.zero		0
.nv.shared.reserved.0:
	.zero		64
	.weak		__nv_reservedSMEM_tcgen05_partition
	.type		__nv_reservedSMEM_tcgen05_partition,@object
	.size		__nv_reservedSMEM_tcgen05_partition,(.L_0 - __nv_reservedSMEM_tcgen05_partition)
__nv_reservedSMEM_tcgen05_partition:
	.zero		32
.L_0:


//--------------------- .nv.global                --------------------------
	.section	.nv.global,"aw",@nobits
.nv.global:
	.type		_ZN40_INTERNAL_eca52ad6_4_k_cu_f1030fd4_314784cute1_E,@object
	.size		_ZN40_INTERNAL_eca52ad6_4_k_cu_f1030fd4_314784cute1_E,(_ZN40_INTERNAL_eca52ad6_4_k_cu_f1030fd4_314784cuda3std3__45__cpo6cbeginE - _ZN40_INTERNAL_eca52ad6_4_k_cu_f1030fd4_314784cute1_E)
_ZN40_INTERNAL_eca52ad6_4_k_cu_f1030fd4_314784cute1_E:
	.zero		1
	.type		_ZN40_INTERNAL_eca52ad6_4_k_cu_f1030fd4_314784cuda3std3__45__cpo6cbeginE,@object
	.size		_ZN40_INTERNAL_eca52ad6_4_k_cu_f1030fd4_314784cuda3std3__45__cpo6cbeginE,(_ZN40_INTERNAL_eca52ad6_4_k_cu_f1030fd4_314784cuda3std3__48in_placeE - _ZN40_INTERNAL_eca52ad6_4_k_cu_f1030fd4_314784cuda3std3__45__cpo6cbeginE)
_ZN40_INTERNAL_eca52ad6_4_k_cu_f1030fd4_314784cuda3std3__45__cpo6cbeginE:
	.zero		1
	.type		_ZN40_INTERNAL_eca52ad6_4_k_cu_f1030fd4_314784cuda3std3__48in_placeE,@object
	.size		_ZN40_INTERNAL_eca52ad6_4_k_cu_f1030fd4_314784cuda3std3__48in_placeE,(_ZN40_INTERNAL_eca52ad6_4_k_cu_f1030fd4_314784cuda3std6ranges3__45__cpo9iter_moveE - _ZN40_INTERNAL_eca52ad6_4_k_cu_f1030fd4_314784cuda3std3__48in_placeE)
_ZN40_INTERNAL_eca52ad6_4_k_cu_f1030fd4_314784cuda3std3__48in_placeE:
	.zero		1
	.type		_ZN40_INTERNAL_eca52ad6_4_k_cu_f1030fd4_314784cuda3std6ranges3__45__cpo9iter_moveE,@object
	.size		_ZN40_INTERNAL_eca52ad6_4_k_cu_f1030fd4_314784cuda3std6ranges3__45__cpo9iter_moveE,(_ZN40_INTERNAL_eca52ad6_4_k_cu_f1030fd4_314784cuda3std3__45__cpo5beginE - _ZN40_INTERNAL_eca52ad6_4_k_cu_f1030fd4_314784cuda3std6ranges3__45__cpo9iter_moveE)
_ZN40_INTERNAL_eca52ad6_4_k_cu_f1030fd4_314784cuda3std6ranges3__45__cpo9iter_moveE:
	.zero		1
	.type		_ZN40_INTERNAL_eca52ad6_4_k_cu_f1030fd4_314784cuda3std3__45__cpo5beginE,@object
	.size		_ZN40_INTERNAL_eca52ad6_4_k_cu_f1030fd4_314784cuda3std3__45__cpo5beginE,(_ZN40_INTERNAL_eca52ad6_4_k_cu_f1030fd4_314784cuda3std3__442_GLOBAL__N__eca52ad6_4_k_cu_f1030fd4_314786ignoreE - _ZN40_INTERNAL_eca52ad6_4_k_cu_f1030fd4_314784cuda3std3__45__cpo5beginE)
_ZN40_INTERNAL_eca52ad6_4_k_cu_f1030fd4_314784cuda3std3__45__cpo5beginE:
	.zero		1
	.type		_ZN40_INTERNAL_eca52ad6_4_k_cu_f1030fd4_314784cuda3std3__442_GLOBAL__N__eca52ad6_4_k_cu_f1030fd4_314786ignoreE,@object
	.size		_ZN40_INTERNAL_eca52ad6_4_k_cu_f1030fd4_314784cuda3std3__442_GLOBAL__N__eca52ad6_4_k_cu_f1030fd4_314786ignoreE,(_ZN40_INTERNAL_eca52ad6_4_k_cu_f1030fd4_314784cute7productE - _ZN40_INTERNAL_eca52ad6_4_k_cu_f1030fd4_314784cuda3std3__442_GLOBAL__N__eca52ad6_4_k_cu_f1030fd4_314786ignoreE)
_ZN40_INTERNAL_eca52ad6_4_k_cu_f1030fd4_314784cuda3std3__442_GLOBAL__N__eca52ad6_4_k_cu_f1030fd4_314786ignoreE:
	.zero		1
	.type		_ZN40_INTERNAL_eca52ad6_4_k_cu_f1030fd4_314784cute7productE,@object
	.size		_ZN40_INTERNAL_eca52ad6_4_k_cu_f1030fd4_314784cute7productE,(_ZN40_INTERNAL_eca52ad6_4_k_cu_f1030fd4_314784cuda3std3__45__cpo3endE - _ZN40_INTERNAL_eca52ad6_4_k_cu_f1030fd4_314784cute7productE)
_ZN40_INTERNAL_eca52ad6_4_k_cu_f1030fd4_314784cute7productE:
	.zero		1
	.type		_ZN40_INTERNAL_eca52ad6_4_k_cu_f1030fd4_314784cuda3std3__45__cpo3endE,@object
	.size		_ZN40_INTERNAL_eca52ad6_4_k_cu_f1030fd4_314784cuda3std3__45__cpo3endE,(_ZN40_INTERNAL_eca52ad6_4_k_cu_f1030fd4_314784cuda3std3__419piecewise_constructE - _ZN40_INTERNAL_eca52ad6_4_k_cu_f1030fd4_314784cuda3std3__45__cpo3endE)
_ZN40_INTERNAL_eca52ad6_4_k_cu_f1030fd4_314784cuda3std3__45__cpo3endE:
	.zero		1
	.type		_ZN40_INTERNAL_eca52ad6_4_k_cu_f1030fd4_314784cuda3std3__419piecewise_constructE,@object
	.size		_ZN40_INTERNAL_eca52ad6_4_k_cu_f1030fd4_314784cuda3std3__419piecewise_constructE,(_ZN40_INTERNAL_eca52ad6_4_k_cu_f1030fd4_314784cuda3std3__45__cpo4cendE - _ZN40_INTERNAL_eca52ad6_4_k_cu_f1030fd4_314784cuda3std3__419piecewise_constructE)
_ZN40_INTERNAL_eca52ad6_4_k_cu_f1030fd4_314784cuda3std3__419piecewise_constructE:
	.zero		1
	.type		_ZN40_INTERNAL_eca52ad6_4_k_cu_f1030fd4_314784cuda3std3__45__cpo4cendE,@object
	.size		_ZN40_INTERNAL_eca52ad6_4_k_cu_f1030fd4_314784cuda3std3__45__cpo4cendE,(_ZN40_INTERNAL_eca52ad6_4_k_cu_f1030fd4_314784cuda3std6ranges3__45__cpo4swapE - _ZN40_INTERNAL_eca52ad6_4_k_cu_f1030fd4_314784cuda3std3__45__cpo4cendE)
_ZN40_INTERNAL_eca52ad6_4_k_cu_f1030fd4_314784cuda3std3__45__cpo4cendE:
	.zero		1
	.type		_ZN40_INTERNAL_eca52ad6_4_k_cu_f1030fd4_314784cuda3std6ranges3__45__cpo4swapE,@object
	.size		_ZN40_INTERNAL_eca52ad6_4_k_cu_f1030fd4_314784cuda3std6ranges3__45__cpo4swapE,(.L_11 - _ZN40_INTERNAL_eca52ad6_4_k_cu_f1030fd4_314784cuda3std6ranges3__45__cpo4swapE)
_ZN40_INTERNAL_eca52ad6_4_k_cu_f1030fd4_314784cuda3std6ranges3__45__cpo4swapE:
	.zero		1
.L_11:


//--------------------- .nv.constant0._ZN7cutlass13device_kernelINS_4gemm6kernel13GemmUniversalIN4cute5tupleIJiiiiEEENS1_10collective13CollectiveMmaINS1_35MainloopSm100TmaUmmaWarpSpecializedILi11ELi2ELi2ENS5_IJNS4_1CILi4EEENSA_ILi2EEENSA_ILi1EEEEEEEENS5_IJNSA_ILi256EEESG_NSA_ILi64EEEEEENS_12float_e4m3_tENS5_IJlSD_lEEESJ_SK_NS4_8TiledMMAINS4_8MMA_AtomIJNS4_10MMA_TraitsINS4_25SM100_MMA_F8F6F4_2x1SM_SSEJSJ_SJ_fSG_SG_NS4_17integral_constantINS4_4UMMA5MajorELSR_0EEESS_NSP_INSQ_7ScaleInELST_0EEESU_EEEEEENS4_6LayoutINS5_IJSD_SD_SD_EEENS5_IJNSA_ILi0EEESZ_SZ_EEEEENS5_IJNS4_10UnderscoreES12_S12_EEEEENS4_28SM100_TMA_2SM_LOAD_MULTICASTENS4_14ComposedLayoutINS4_7SwizzleILi2ELi4ELi3EEENS4_18smem_ptr_flag_bitsILi8EEENSX_INS5_IJNSA_ILi8EEESH_EEENS5_IJSH_SD_EEEEEEEvNS4_8identityES15_S1F_vS1G_EENS_8epilogue10collective18CollectiveEpilogueINS1I_23Sm100TmaWarpSpecializedILi4ELi2ELi64ELb0ELb0EEEJNS5_IJNSA_ILi128EEESG_SH_EEENS5_IJNSX_IS1N_SD_EENSX_ISH_SD_EEEEESJ_SK_SJ_SK_NS1I_6fusion15FusionCallbacksIS1M_NS1S_17LinearCombinationISJ_fSJ_fLNS_15FloatRoundStyleE2EEES1O_S1R_JEEENS4_5SM1004TMEM4LOAD26SM100_TMEM_LOAD_32dp32b64xENS4_13SM90_TMA_LOADES1F_NS4_39AutoVectorizingCopyWithAssumedAlignmentILi128EEENS4_14SM90_TMA_STOREES1F_S24_S24_EEEvvEEEEvNT_6ParamsE --------------------------
	.section	.nv.constant0._ZN7cutlass13device_kernelINS_4gemm6kernel13GemmUniversalIN4cute5tupleIJiiiiEEENS1_10collective13CollectiveMmaINS1_35MainloopSm100TmaUmmaWarpSpecializedILi11ELi2ELi2ENS5_IJNS4_1CILi4EEENSA_ILi2EEENSA_ILi1EEEEEEEENS5_IJNSA_ILi256EEESG_NSA_ILi64EEEEEENS_12float_e4m3_tENS5_IJlSD_lEEESJ_SK_NS4_8TiledMMAINS4_8MMA_AtomIJNS4_10MMA_TraitsINS4_25SM100_MMA_F8F6F4_2x1SM_SSEJSJ_SJ_fSG_SG_NS4_17integral_constantINS4_4UMMA5MajorELSR_0EEESS_NSP_INSQ_7ScaleInELST_0EEESU_EEEEEENS4_6LayoutINS5_IJSD_SD_SD_EEENS5_IJNSA_ILi0EEESZ_SZ_EEEEENS5_IJNS4_10UnderscoreES12_S12_EEEEENS4_28SM100_TMA_2SM_LOAD_MULTICASTENS4_14ComposedLayoutINS4_7SwizzleILi2ELi4ELi3EEENS4_18smem_ptr_flag_bitsILi8EEENSX_INS5_IJNSA_ILi8EEESH_EEENS5_IJSH_SD_EEEEEEEvNS4_8identityES15_S1F_vS1G_EENS_8epilogue10collective18CollectiveEpilogueINS1I_23Sm100TmaWarpSpecializedILi4ELi2ELi64ELb0ELb0EEEJNS5_IJNSA_ILi128EEESG_SH_EEENS5_IJNSX_IS1N_SD_EENSX_ISH_SD_EEEEESJ_SK_SJ_SK_NS1I_6fusion15FusionCallbacksIS1M_NS1S_17LinearCombinationISJ_fSJ_fLNS_15FloatRoundStyleE2EEES1O_S1R_JEEENS4_5SM1004TMEM4LOAD26SM100_TMEM_LOAD_32dp32b64xENS4_13SM90_TMA_LOADES1F_NS4_39AutoVectorizingCopyWithAssumedAlignmentILi128EEENS4_14SM90_TMA_STOREES1F_S24_S24_EEEvvEEEEvNT_6ParamsE,"a",@progbits
	.sectionflags	@""
	.align	4
.nv.constant0._ZN7cutlass13device_kernelINS_4gemm6kernel13GemmUniversalIN4cute5tupleIJiiiiEEENS1_10collective13CollectiveMmaINS1_35MainloopSm100TmaUmmaWarpSpecializedILi11ELi2ELi2ENS5_IJNS4_1CILi4EEENSA_ILi2EEENSA_ILi1EEEEEEEENS5_IJNSA_ILi256EEESG_NSA_ILi64EEEEEENS_12float_e4m3_tENS5_IJlSD_lEEESJ_SK_NS4_8TiledMMAINS4_8MMA_AtomIJNS4_10MMA_TraitsINS4_25SM100_MMA_F8F6F4_2x1SM_SSEJSJ_SJ_fSG_SG_NS4_17integral_constantINS4_4UMMA5MajorELSR_0EEESS_NSP_INSQ_7ScaleInELST_0EEESU_EEEEEENS4_6LayoutINS5_IJSD_SD_SD_EEENS5_IJNSA_ILi0EEESZ_SZ_EEEEENS5_IJNS4_10UnderscoreES12_S12_EEEEENS4_28SM100_TMA_2SM_LOAD_MULTICASTENS4_14ComposedLayoutINS4_7SwizzleILi2ELi4ELi3EEENS4_18smem_ptr_flag_bitsILi8EEENSX_INS5_IJNSA_ILi8EEESH_EEENS5_IJSH_SD_EEEEEEEvNS4_8identityES15_S1F_vS1G_EENS_8epilogue10collective18CollectiveEpilogueINS1I_23Sm100TmaWarpSpecializedILi4ELi2ELi64ELb0ELb0EEEJNS5_IJNSA_ILi128EEESG_SH_EEENS5_IJNSX_IS1N_SD_EENSX_ISH_SD_EEEEESJ_SK_SJ_SK_NS1I_6fusion15FusionCallbacksIS1M_NS1S_17LinearCombinationISJ_fSJ_fLNS_15FloatRoundStyleE2EEES1O_S1R_JEEENS4_5SM1004TMEM4LOAD26SM100_TMEM_LOAD_32dp32b64xENS4_13SM90_TMA_LOADES1F_NS4_39AutoVectorizingCopyWithAssumedAlignmentILi128EEENS4_14SM90_TMA_STOREES1F_S24_S24_EEEvvEEEEvNT_6ParamsE:
	.zero		2944


//--------------------- SYMBOLS --------------------------

	.type		.nv.reservedSmem.offset0,@object
	.size		.nv.reservedSmem.offset0,0x4
	.type		.nv.reservedSmem.cap,@object
	.size		.nv.reservedSmem.cap,0x4
	.type		__assertfail,@function
